	.target	sm_100a

	.elftype	@"ET_EXEC"


//--------------------- .note.nv.tkinfo           --------------------------
	.section	.note.nv.tkinfo,"",@"SHT_NOTE"
	.sectionflags	@"SHF_NOTE_NV_TKINFO"
	.tkinfo
        /*0018*/ 	.word	0x00000002
        /*0030*/ 	.string	""
        /*0030*/ 	.string	"ptxas"
        /*0030*/ 	.string	"Cuda compilation tools, release 13.0, V13.0.88"
        /*0030*/ 	.string	"Build cuda_13.0.r13.0/compiler.36424714_0"
        /*0030*/ 	.string	"-arch sm_100a -m 64 "



//--------------------- .note.nv.cuinfo           --------------------------
	.section	.note.nv.cuinfo,"",@"SHT_NOTE"
	.sectionflags	@"SHF_NOTE_NV_CUINFO"
        /*0018*/ 	.short	0x0002
        /*001a*/ 	.short	0x0064
        /*001c*/ 	.short	0x0082
	.zero		2


//--------------------- .nv.info                  --------------------------
	.section	.nv.info,"",@"SHT_CUDA_INFO"
	.align	4


	//----- nvinfo : EIATTR_REGCOUNT
	.align		4
        /*0000*/ 	.byte	0x04, 0x2f
        /*0002*/ 	.short	(.L_19 - .L_18)
	.align		4
.L_18:
        /*0004*/ 	.word	index@(_ZN7cutlass13device_kernelINS_4conv6kernel13ConvUniversalINS1_16ConvProblemShapeILNS1_8OperatorE0ELi3EEENS1_10collective14CollectiveConvINS1_47MainloopSm100TmaUmmaWarpSpecializedImplicitGemmILS5_0ELi27ELi3ELi1ELi2EN4cute5tupleIJNSA_1CILi2EEENSC_ILi1EEESE_EEEEENSB_IJNSC_ILi64EEESH_NSB_IJSH_EEEEEENS_12float_e4m3_tESK_NSA_8TiledMMAINSA_8MMA_AtomIJNSA_10MMA_TraitsINSA_19SM100_MMA_F8F6F4_SSEJSK_SK_fSH_SH_NSA_17integral_constantINSA_4UMMA5MajorELSR_0EEESS_NSP_INSQ_7ScaleInELST_0EEESU_EEEEEENSA_6LayoutINSB_IJSE_SE_SE_EEENSB_IJNSC_ILi0EEESZ_SZ_EEEEENSB_IJNSA_10UnderscoreES12_S12_EEEEENS7_6detail27Sm100ImplicitGemmTileTraitsINSA_20SM90_TMA_LOAD_IM2COLENSA_14ComposedLayoutINSA_7SwizzleILi2ELi4ELi3EEENSA_18smem_ptr_flag_bitsILi8EEENSX_INSB_IJNSC_ILi8EEESH_EEENSB_IJSH_SE_EEEEEEEvEENS16_INSA_23SM90_TMA_LOAD_MULTICASTES1H_vEEEENS_8epilogue10collective18CollectiveEpilogueINS1M_23Sm100TmaWarpSpecializedILi1ELi1ELi32ELb0ELb0EEEJSJ_NSB_IJNSX_ISH_SE_EES1R_EEESK_NSB_IJNSB_IJllllEEESE_SZ_EEESK_S1U_NS1M_6fusion15FusionCallbacksIS1Q_NS1V_17LinearCombinationISK_fSK_fLNS_15FloatRoundStyleE2EEESJ_S1S_JEEENSA_5SM1004TMEM4LOAD26SM100_TMEM_LOAD_16dp32b32xES17_S1H_NSA_39AutoVectorizingCopyWithAssumedAlignmentILi128EEENSA_21SM90_TMA_STORE_IM2COLES1H_S26_S26_EEEvvEEEEvNT_6ParamsE)
        /*0008*/ 	.word	0x0000005d


	//----- nvinfo : EIATTR_FRAME_SIZE
	.align		4
.L_19:
        /*000c*/ 	.byte	0x04, 0x11
        /*000e*/ 	.short	(.L_21 - .L_20)
	.align		4
.L_20:
        /*0010*/ 	.word	index@($__internal_2_$__cuda_sm10x_tcgen05_guardrail_trap_unallocated_columns_being_dealloced)
        /*0014*/ 	.word	0x00000008


	//----- nvinfo : EIATTR_FRAME_SIZE
	.align		4
.L_21:
        /*0018*/ 	.byte	0x04, 0x11
        /*001a*/ 	.short	(.L_23 - .L_22)
	.align		4
.L_22:
        /*001c*/ 	.word	index@($__internal_1_$__cuda_sm10x_tcgen05_guardrail_trap_phase_invalid_during_alloc)
        /*0020*/ 	.word	0x00000008


	//----- nvinfo : EIATTR_FRAME_SIZE
	.align		4
.L_23:
        /*0024*/ 	.byte	0x04, 0x11
        /*0026*/ 	.short	(.L_25 - .L_24)
	.align		4
.L_24:
        /*0028*/ 	.word	index@($__internal_0_$__cuda_sm10x_tcgen05_guardrail_trap_col_being_dealloced_not_returned_by_alloc)
        /*002c*/ 	.word	0x00000008


	//----- nvinfo : EIATTR_FRAME_SIZE
	.align		4
.L_25:
        /*0030*/ 	.byte	0x04, 0x11
        /*0032*/ 	.short	(.L_27 - .L_26)
	.align		4
.L_26:
        /*0034*/ 	.word	index@(_ZN7cutlass13device_kernelINS_4conv6kernel13ConvUniversalINS1_16ConvProblemShapeILNS1_8OperatorE0ELi3EEENS1_10collective14CollectiveConvINS1_47MainloopSm100TmaUmmaWarpSpecializedImplicitGemmILS5_0ELi27ELi3ELi1ELi2EN4cute5tupleIJNSA_1CILi2EEENSC_ILi1EEESE_EEEEENSB_IJNSC_ILi64EEESH_NSB_IJSH_EEEEEENS_12float_e4m3_tESK_NSA_8TiledMMAINSA_8MMA_AtomIJNSA_10MMA_TraitsINSA_19SM100_MMA_F8F6F4_SSEJSK_SK_fSH_SH_NSA_17integral_constantINSA_4UMMA5MajorELSR_0EEESS_NSP_INSQ_7ScaleInELST_0EEESU_EEEEEENSA_6LayoutINSB_IJSE_SE_SE_EEENSB_IJNSC_ILi0EEESZ_SZ_EEEEENSB_IJNSA_10UnderscoreES12_S12_EEEEENS7_6detail27Sm100ImplicitGemmTileTraitsINSA_20SM90_TMA_LOAD_IM2COLENSA_14ComposedLayoutINSA_7SwizzleILi2ELi4ELi3EEENSA_18smem_ptr_flag_bitsILi8EEENSX_INSB_IJNSC_ILi8EEESH_EEENSB_IJSH_SE_EEEEEEEvEENS16_INSA_23SM90_TMA_LOAD_MULTICASTES1H_vEEEENS_8epilogue10collective18CollectiveEpilogueINS1M_23Sm100TmaWarpSpecializedILi1ELi1ELi32ELb0ELb0EEEJSJ_NSB_IJNSX_ISH_SE_EES1R_EEESK_NSB_IJNSB_IJllllEEESE_SZ_EEESK_S1U_NS1M_6fusion15FusionCallbacksIS1Q_NS1V_17LinearCombinationISK_fSK_fLNS_15FloatRoundStyleE2EEESJ_S1S_JEEENSA_5SM1004TMEM4LOAD26SM100_TMEM_LOAD_16dp32b32xES17_S1H_NSA_39AutoVectorizingCopyWithAssumedAlignmentILi128EEENSA_21SM90_TMA_STORE_IM2COLES1H_S26_S26_EEEvvEEEEvNT_6ParamsE)
        /*0038*/ 	.word	0x00000008


	//----- nvinfo : EIATTR_MIN_STACK_SIZE
	.align		4
.L_27:
        /*003c*/ 	.byte	0x04, 0x12
        /*003e*/ 	.short	(.L_29 - .L_28)
	.align		4
.L_28:
        /*0040*/ 	.word	index@(_ZN7cutlass13device_kernelINS_4conv6kernel13ConvUniversalINS1_16ConvProblemShapeILNS1_8OperatorE0ELi3EEENS1_10collective14CollectiveConvINS1_47MainloopSm100TmaUmmaWarpSpecializedImplicitGemmILS5_0ELi27ELi3ELi1ELi2EN4cute5tupleIJNSA_1CILi2EEENSC_ILi1EEESE_EEEEENSB_IJNSC_ILi64EEESH_NSB_IJSH_EEEEEENS_12float_e4m3_tESK_NSA_8TiledMMAINSA_8MMA_AtomIJNSA_10MMA_TraitsINSA_19SM100_MMA_F8F6F4_SSEJSK_SK_fSH_SH_NSA_17integral_constantINSA_4UMMA5MajorELSR_0EEESS_NSP_INSQ_7ScaleInELST_0EEESU_EEEEEENSA_6LayoutINSB_IJSE_SE_SE_EEENSB_IJNSC_ILi0EEESZ_SZ_EEEEENSB_IJNSA_10UnderscoreES12_S12_EEEEENS7_6detail27Sm100ImplicitGemmTileTraitsINSA_20SM90_TMA_LOAD_IM2COLENSA_14ComposedLayoutINSA_7SwizzleILi2ELi4ELi3EEENSA_18smem_ptr_flag_bitsILi8EEENSX_INSB_IJNSC_ILi8EEESH_EEENSB_IJSH_SE_EEEEEEEvEENS16_INSA_23SM90_TMA_LOAD_MULTICASTES1H_vEEEENS_8epilogue10collective18CollectiveEpilogueINS1M_23Sm100TmaWarpSpecializedILi1ELi1ELi32ELb0ELb0EEEJSJ_NSB_IJNSX_ISH_SE_EES1R_EEESK_NSB_IJNSB_IJllllEEESE_SZ_EEESK_S1U_NS1M_6fusion15FusionCallbacksIS1Q_NS1V_17LinearCombinationISK_fSK_fLNS_15FloatRoundStyleE2EEESJ_S1S_JEEENSA_5SM1004TMEM4LOAD26SM100_TMEM_LOAD_16dp32b32xES17_S1H_NSA_39AutoVectorizingCopyWithAssumedAlignmentILi128EEENSA_21SM90_TMA_STORE_IM2COLES1H_S26_S26_EEEvvEEEEvNT_6ParamsE)
        /*0044*/ 	.word	0x00000008
.L_29:


//--------------------- .nv.compat                --------------------------
	.section	.nv.compat,"",@"SHT_CUDA_COMPAT_INFO"
	.align	4
        /*0000*/ 	.byte	0x02, 0x09, 0x01, 0x00, 0x02, 0x02, 0x02, 0x00, 0x02, 0x05, 0x05, 0x00, 0x03, 0x07, 0x01, 0x01
        /*0010*/ 	.byte	0x02, 0x03, 0x01, 0x00, 0x02, 0x06, 0x01, 0x00, 0x04, 0x0b, 0x08, 0x00, 0x09, 0x00, 0x00, 0x00
        /*0020*/ 	.byte	0x00, 0x00, 0x00, 0x00


//--------------------- .nv.info._ZN7cutlass13device_kernelINS_4conv6kernel13ConvUniversalINS1_16ConvProblemShapeILNS1_8OperatorE0ELi3EEENS1_10collective14CollectiveConvINS1_47MainloopSm100TmaUmmaWarpSpecializedImplicitGemmILS5_0ELi27ELi3ELi1ELi2EN4cute5tupleIJNSA_1CILi2EEENSC_ILi1EEESE_EEEEENSB_IJNSC_ILi64EEESH_NSB_IJSH_EEEEEENS_12float_e4m3_tESK_NSA_8TiledMMAINSA_8MMA_AtomIJNSA_10MMA_TraitsINSA_19SM100_MMA_F8F6F4_SSEJSK_SK_fSH_SH_NSA_17integral_constantINSA_4UMMA5MajorELSR_0EEESS_NSP_INSQ_7ScaleInELST_0EEESU_EEEEEENSA_6LayoutINSB_IJSE_SE_SE_EEENSB_IJNSC_ILi0EEESZ_SZ_EEEEENSB_IJNSA_10UnderscoreES12_S12_EEEEENS7_6detail27Sm100ImplicitGemmTileTraitsINSA_20SM90_TMA_LOAD_IM2COLENSA_14ComposedLayoutINSA_7SwizzleILi2ELi4ELi3EEENSA_18smem_ptr_flag_bitsILi8EEENSX_INSB_IJNSC_ILi8EEESH_EEENSB_IJSH_SE_EEEEEEEvEENS16_INSA_23SM90_TMA_LOAD_MULTICASTES1H_vEEEENS_8epilogue10collective18CollectiveEpilogueINS1M_23Sm100TmaWarpSpecializedILi1ELi1ELi32ELb0ELb0EEEJSJ_NSB_IJNSX_ISH_SE_EES1R_EEESK_NSB_IJNSB_IJllllEEESE_SZ_EEESK_S1U_NS1M_6fusion15FusionCallbacksIS1Q_NS1V_17LinearCombinationISK_fSK_fLNS_15FloatRoundStyleE2EEESJ_S1S_JEEENSA_5SM1004TMEM4LOAD26SM100_TMEM_LOAD_16dp32b32xES17_S1H_NSA_39AutoVectorizingCopyWithAssumedAlignmentILi128EEENSA_21SM90_TMA_STORE_IM2COLES1H_S26_S26_EEEvvEEEEvNT_6ParamsE --------------------------
	.section	.nv.info._ZN7cutlass13device_kernelINS_4conv6kernel13ConvUniversalINS1_16ConvProblemShapeILNS1_8OperatorE0ELi3EEENS1_10collective14CollectiveConvINS1_47MainloopSm100TmaUmmaWarpSpecializedImplicitGemmILS5_0ELi27ELi3ELi1ELi2EN4cute5tupleIJNSA_1CILi2EEENSC_ILi1EEESE_EEEEENSB_IJNSC_ILi64EEESH_NSB_IJSH_EEEEEENS_12float_e4m3_tESK_NSA_8TiledMMAINSA_8MMA_AtomIJNSA_10MMA_TraitsINSA_19SM100_MMA_F8F6F4_SSEJSK_SK_fSH_SH_NSA_17integral_constantINSA_4UMMA5MajorELSR_0EEESS_NSP_INSQ_7ScaleInELST_0EEESU_EEEEEENSA_6LayoutINSB_IJSE_SE_SE_EEENSB_IJNSC_ILi0EEESZ_SZ_EEEEENSB_IJNSA_10UnderscoreES12_S12_EEEEENS7_6detail27Sm100ImplicitGemmTileTraitsINSA_20SM90_TMA_LOAD_IM2COLENSA_14ComposedLayoutINSA_7SwizzleILi2ELi4ELi3EEENSA_18smem_ptr_flag_bitsILi8EEENSX_INSB_IJNSC_ILi8EEESH_EEENSB_IJSH_SE_EEEEEEEvEENS16_INSA_23SM90_TMA_LOAD_MULTICASTES1H_vEEEENS_8epilogue10collective18CollectiveEpilogueINS1M_23Sm100TmaWarpSpecializedILi1ELi1ELi32ELb0ELb0EEEJSJ_NSB_IJNSX_ISH_SE_EES1R_EEESK_NSB_IJNSB_IJllllEEESE_SZ_EEESK_S1U_NS1M_6fusion15FusionCallbacksIS1Q_NS1V_17LinearCombinationISK_fSK_fLNS_15FloatRoundStyleE2EEESJ_S1S_JEEENSA_5SM1004TMEM4LOAD26SM100_TMEM_LOAD_16dp32b32xES17_S1H_NSA_39AutoVectorizingCopyWithAssumedAlignmentILi128EEENSA_21SM90_TMA_STORE_IM2COLES1H_S26_S26_EEEvvEEEEvNT_6ParamsE,"",@"SHT_CUDA_INFO"
	.sectionflags	@""
	.align	4


	//----- nvinfo : EIATTR_CUDA_API_VERSION
	.align		4
        /*0000*/ 	.byte	0x04, 0x37
        /*0002*/ 	.short	(.L_31 - .L_30)
.L_30:
        /*0004*/ 	.word	0x00000082


	//----- nvinfo : EIATTR_KPARAM_INFO
	.align		4
.L_31:
        /*0008*/ 	.byte	0x04, 0x17
        /*000a*/ 	.short	(.L_33 - .L_32)
.L_32:
        /*000c*/ 	.word	0x00000000
        /*0010*/ 	.short	0x0000
        /*0012*/ 	.short	0x0000
        /*0014*/ 	.byte	0x00, 0xf0, 0x01, 0x24


	//----- nvinfo : EIATTR_AT_ENTRY_FRAGMENTS
	.align		4
.L_33:
        /*0018*/ 	.byte	0x04, 0x4f
        /*001a*/ 	.short	(.L_35 - .L_34)


	//   ....[0]....
.L_34:
        /*001c*/ 	.word	0x00000006


	//----- nvinfo : EIATTR_RESERVED_SMEM_USED
	.align		4
.L_35:
        /*0020*/ 	.byte	0x01, 0x41
	.zero		2


	//----- nvinfo : EIATTR_SPARSE_MMA_MASK
	.align		4
        /*0024*/ 	.byte	0x03, 0x50
        /*0026*/ 	.short	0x0000


	//----- nvinfo : EIATTR_TCGEN05_1CTA_USED
	.align		4
        /*0028*/ 	.byte	0x01, 0x51
	.zero		2


	//----- nvinfo : EIATTR_MAXREG_COUNT
	.align		4
        /*002c*/ 	.byte	0x03, 0x1b
        /*002e*/ 	.short	0x00ff


	//----- nvinfo : EIATTR_NUM_BARRIERS
	.align		4
        /*0030*/ 	.byte	0x02, 0x4c
        /*0032*/ 	.byte	0x07
	.zero		1


	//----- nvinfo : EIATTR_EXTERNS
	.align		4
        /*0034*/ 	.byte	0x04, 0x0f
        /*0036*/ 	.short	(.L_37 - .L_36)


	//   ....[0]....
	.align		4
.L_36:
        /*0038*/ 	.word	index@(__assertfail)


	//----- nvinfo : EIATTR_MERCURY_ISA_VERSION
	.align		4
.L_37:
        /*003c*/ 	.byte	0x03, 0x5f
        /*003e*/ 	.short	0x0101


	//----- nvinfo : EIATTR_INT_WARP_WIDE_INSTR_OFFSETS
	.align		4
        /*0040*/ 	.byte	0x04, 0x31
        /*0042*/ 	.short	(.L_39 - .L_38)


	//   ....[0]....
.L_38:
        /*0044*/ 	.word	0x00004ce0


	//   ....[1]....
        /*0048*/ 	.word	0x00004d00


	//   ....[2]....
        /*004c*/ 	.word	0x00004d30


	//   ....[3]....
        /*0050*/ 	.word	0x000058c0


	//   ....[4]....
        /*0054*/ 	.word	0x00005b30


	//----- nvinfo : EIATTR_COOP_GROUP_MASK_REGIDS
	.align		4
.L_39:
        /*0058*/ 	.byte	0x04, 0x29
        /*005a*/ 	.short	(.L_41 - .L_40)


	//   ....[0]....
.L_40:
        /*005c*/ 	.word	0xffffffff


	//   ....[1]....
        /*0060*/ 	.word	0xffffffff


	//   ....[2]....
        /*0064*/ 	.word	0xffffffff


	//   ....[3]....
        /*0068*/ 	.word	0xffffffff


	//   ....[4]....
        /*006c*/ 	.word	0xffffffff


	//   ....[5]....
        /*0070*/ 	.word	0xffffffff


	//   ....[6]....
        /*0074*/ 	.word	0xffffffff


	//   ....[7]....
        /*0078*/ 	.word	0xffffffff


	//   ....[8]....
        /*007c*/ 	.word	0xffffffff


	//   ....[9]....
        /*0080*/ 	.word	0xffffffff


	//   ....[10]....
        /*0084*/ 	.word	0xffffffff


	//   ....[11]....
        /*0088*/ 	.word	0xffffffff


	//   ....[12]....
        /*008c*/ 	.word	0xffffffff


	//----- nvinfo : EIATTR_COOP_GROUP_INSTR_OFFSETS
	.align		4
.L_41:
        /*0090*/ 	.byte	0x04, 0x28
        /*0092*/ 	.short	(.L_43 - .L_42)


	//   ....[0]....
.L_42:
        /*0094*/ 	.word	0x00000090


	//   ....[1]....
        /*0098*/ 	.word	0x00000500


	//   ....[2]....
        /*009c*/ 	.word	0x000009a0


	//   ....[3]....
        /*00a0*/ 	.word	0x00000ae0


	//   ....[4]....
        /*00a4*/ 	.word	0x00000be0


	//   ....[5]....
        /*00a8*/ 	.word	0x00000d30


	//   ....[6]....
        /*00ac*/ 	.word	0x00000f30


	//   ....[7]....
        /*00b0*/ 	.word	0x000027f0


	//   ....[8]....
        /*00b4*/ 	.word	0x000040f0


	//   ....[9]....
        /*00b8*/ 	.word	0x00004300


	//   ....[10]....
        /*00bc*/ 	.word	0x00004330


	//   ....[11]....
        /*00c0*/ 	.word	0x00004bc0


	//   ....[12]....
        /*00c4*/ 	.word	0x00004e00


	//----- nvinfo : EIATTR_VRC_CTA_INIT_COUNT
	.align		4
.L_43:
        /*00c8*/ 	.byte	0x02, 0x4a
        /*00ca*/ 	.byte	0x80
	.zero		1


	//----- nvinfo : EIATTR_SYSCALL_OFFSETS
	.align		4
        /*00cc*/ 	.byte	0x04, 0x46
        /*00ce*/ 	.short	(.L_45 - .L_44)


	//   ....[0]....
.L_44:
        /*00d0*/ 	.word	0x000066c0


	//   ....[1]....
        /*00d4*/ 	.word	0x00006800


	//   ....[2]....
        /*00d8*/ 	.word	0x00006f70


	//----- nvinfo : EIATTR_MBARRIER_INSTR_OFFSETS
	.align		4
.L_45:
        /*00dc*/ 	.byte	0x04, 0x39
        /*00de*/ 	.short	(.L_47 - .L_46)


	//   ....[0]....
.L_46:
        /*00e0*/ 	.word	0x00000620
        /*00e4*/ 	.word	0x000000ff
        /*00e8*/ 	.word	0x00000000
        /*00ec*/ 	.short	0x0100
        /*00ee*/ 	.byte	0x04
	.zero		1


	//   ....[1]....
        /*00f0*/ 	.word	0x00000630
        /*00f4*/ 	.word	0x000000ff
        /*00f8*/ 	.word	0x000000d8
        /*00fc*/ 	.short	0x0100
        /*00fe*/ 	.byte	0x04
	.zero		1


	//   ....[2]....
        /*0100*/ 	.word	0x00000640
        /*0104*/ 	.word	0x000000ff
        /*0108*/ 	.word	0x00000008
        /*010c*/ 	.short	0x0100
        /*010e*/ 	.byte	0x04
	.zero		1


	//   ....[3]....
        /*0110*/ 	.word	0x00000650
        /*0114*/ 	.word	0x000000ff
        /*0118*/ 	.word	0x000000e0
        /*011c*/ 	.short	0x0100
        /*011e*/ 	.byte	0x04
	.zero		1


	//   ....[4]....
        /*0120*/ 	.word	0x00000660
        /*0124*/ 	.word	0x000000ff
        /*0128*/ 	.word	0x00000010
        /*012c*/ 	.short	0x0100
        /*012e*/ 	.byte	0x04
	.zero		1


	//   ....[5]....
        /*0130*/ 	.word	0x00000670
        /*0134*/ 	.word	0x000000ff
        /*0138*/ 	.word	0x000000e8
        /*013c*/ 	.short	0x0100
        /*013e*/ 	.byte	0x04
	.zero		1


	//   ....[6]....
        /*0140*/ 	.word	0x00000680
        /*0144*/ 	.word	0x000000ff
        /*0148*/ 	.word	0x00000018
        /*014c*/ 	.short	0x0100
        /*014e*/ 	.byte	0x04
	.zero		1


	//   ....[7]....
        /*0150*/ 	.word	0x00000690
        /*0154*/ 	.word	0x000000ff
        /*0158*/ 	.word	0x000000f0
        /*015c*/ 	.short	0x0100
        /*015e*/ 	.byte	0x04
	.zero		1


	//   ....[8]....
        /*0160*/ 	.word	0x000006a0
        /*0164*/ 	.word	0x000000ff
        /*0168*/ 	.word	0x00000020
        /*016c*/ 	.short	0x0100
        /*016e*/ 	.byte	0x04
	.zero		1


	//   ....[9]....
        /*0170*/ 	.word	0x000006b0
        /*0174*/ 	.word	0x000000ff
        /*0178*/ 	.word	0x000000f8
        /*017c*/ 	.short	0x0100
        /*017e*/ 	.byte	0x04
	.zero		1


	//   ....[10]....
        /*0180*/ 	.word	0x000006c0
        /*0184*/ 	.word	0x000000ff
        /*0188*/ 	.word	0x00000028
        /*018c*/ 	.short	0x0100
        /*018e*/ 	.byte	0x04
	.zero		1


	//   ....[11]....
        /*0190*/ 	.word	0x000006d0
        /*0194*/ 	.word	0x000000ff
        /*0198*/ 	.word	0x00000100
        /*019c*/ 	.short	0x0100
        /*019e*/ 	.byte	0x04
	.zero		1


	//   ....[12]....
        /*01a0*/ 	.word	0x000006e0
        /*01a4*/ 	.word	0x000000ff
        /*01a8*/ 	.word	0x00000030
        /*01ac*/ 	.short	0x0100
        /*01ae*/ 	.byte	0x04
	.zero		1


	//   ....[13]....
        /*01b0*/ 	.word	0x000006f0
        /*01b4*/ 	.word	0x000000ff
        /*01b8*/ 	.word	0x00000108
        /*01bc*/ 	.short	0x0100
        /*01be*/ 	.byte	0x04
	.zero		1


	//   ....[14]....
        /*01c0*/ 	.word	0x00000700
        /*01c4*/ 	.word	0x000000ff
        /*01c8*/ 	.word	0x00000038
        /*01cc*/ 	.short	0x0100
        /*01ce*/ 	.byte	0x04
	.zero		1


	//   ....[15]....
        /*01d0*/ 	.word	0x00000710
        /*01d4*/ 	.word	0x000000ff
        /*01d8*/ 	.word	0x00000110
        /*01dc*/ 	.short	0x0100
        /*01de*/ 	.byte	0x04
	.zero		1


	//   ....[16]....
        /*01e0*/ 	.word	0x00000720
        /*01e4*/ 	.word	0x000000ff
        /*01e8*/ 	.word	0x00000040
        /*01ec*/ 	.short	0x0100
        /*01ee*/ 	.byte	0x04
	.zero		1


	//   ....[17]....
        /*01f0*/ 	.word	0x00000730
        /*01f4*/ 	.word	0x000000ff
        /*01f8*/ 	.word	0x00000118
        /*01fc*/ 	.short	0x0100
        /*01fe*/ 	.byte	0x04
	.zero		1


	//   ....[18]....
        /*0200*/ 	.word	0x00000740
        /*0204*/ 	.word	0x000000ff
        /*0208*/ 	.word	0x00000048
        /*020c*/ 	.short	0x0100
        /*020e*/ 	.byte	0x04
	.zero		1


	//   ....[19]....
        /*0210*/ 	.word	0x00000750
        /*0214*/ 	.word	0x000000ff
        /*0218*/ 	.word	0x00000120
        /*021c*/ 	.short	0x0100
        /*021e*/ 	.byte	0x04
	.zero		1


	//   ....[20]....
        /*0220*/ 	.word	0x00000760
        /*0224*/ 	.word	0x000000ff
        /*0228*/ 	.word	0x00000050
        /*022c*/ 	.short	0x0100
        /*022e*/ 	.byte	0x04
	.zero		1


	//   ....[21]....
        /*0230*/ 	.word	0x00000770
        /*0234*/ 	.word	0x000000ff
        /*0238*/ 	.word	0x00000128
        /*023c*/ 	.short	0x0100
        /*023e*/ 	.byte	0x04
	.zero		1


	//   ....[22]....
        /*0240*/ 	.word	0x00000780
        /*0244*/ 	.word	0x000000ff
        /*0248*/ 	.word	0x00000058
        /*024c*/ 	.short	0x0100
        /*024e*/ 	.byte	0x04
	.zero		1


	//   ....[23]....
        /*0250*/ 	.word	0x00000790
        /*0254*/ 	.word	0x000000ff
        /*0258*/ 	.word	0x00000130
        /*025c*/ 	.short	0x0100
        /*025e*/ 	.byte	0x04
	.zero		1


	//   ....[24]....
        /*0260*/ 	.word	0x000007a0
        /*0264*/ 	.word	0x000000ff
        /*0268*/ 	.word	0x00000060
        /*026c*/ 	.short	0x0100
        /*026e*/ 	.byte	0x04
	.zero		1


	//   ....[25]....
        /*0270*/ 	.word	0x000007b0
        /*0274*/ 	.word	0x000000ff
        /*0278*/ 	.word	0x00000138
        /*027c*/ 	.short	0x0100
        /*027e*/ 	.byte	0x04
	.zero		1


	//   ....[26]....
        /*0280*/ 	.word	0x000007c0
        /*0284*/ 	.word	0x000000ff
        /*0288*/ 	.word	0x00000068
        /*028c*/ 	.short	0x0100
        /*028e*/ 	.byte	0x04
	.zero		1


	//   ....[27]....
        /*0290*/ 	.word	0x000007d0
        /*0294*/ 	.word	0x000000ff
        /*0298*/ 	.word	0x00000140
        /*029c*/ 	.short	0x0100
        /*029e*/ 	.byte	0x04
	.zero		1


	//   ....[28]....
        /*02a0*/ 	.word	0x000007e0
        /*02a4*/ 	.word	0x000000ff
        /*02a8*/ 	.word	0x00000070
        /*02ac*/ 	.short	0x0100
        /*02ae*/ 	.byte	0x04
	.zero		1


	//   ....[29]....
        /*02b0*/ 	.word	0x000007f0
        /*02b4*/ 	.word	0x000000ff
        /*02b8*/ 	.word	0x00000148
        /*02bc*/ 	.short	0x0100
        /*02be*/ 	.byte	0x04
	.zero		1


	//   ....[30]....
        /*02c0*/ 	.word	0x00000800
        /*02c4*/ 	.word	0x000000ff
        /*02c8*/ 	.word	0x00000078
        /*02cc*/ 	.short	0x0100
        /*02ce*/ 	.byte	0x04
	.zero		1


	//   ....[31]....
        /*02d0*/ 	.word	0x00000810
        /*02d4*/ 	.word	0x000000ff
        /*02d8*/ 	.word	0x00000150
        /*02dc*/ 	.short	0x0100
        /*02de*/ 	.byte	0x04
	.zero		1


	//   ....[32]....
        /*02e0*/ 	.word	0x00000820
        /*02e4*/ 	.word	0x000000ff
        /*02e8*/ 	.word	0x00000080
        /*02ec*/ 	.short	0x0100
        /*02ee*/ 	.byte	0x04
	.zero		1


	//   ....[33]....
        /*02f0*/ 	.word	0x00000830
        /*02f4*/ 	.word	0x000000ff
        /*02f8*/ 	.word	0x00000158
        /*02fc*/ 	.short	0x0100
        /*02fe*/ 	.byte	0x04
	.zero		1


	//   ....[34]....
        /*0300*/ 	.word	0x00000840
        /*0304*/ 	.word	0x000000ff
        /*0308*/ 	.word	0x00000088
        /*030c*/ 	.short	0x0100
        /*030e*/ 	.byte	0x04
	.zero		1


	//   ....[35]....
        /*0310*/ 	.word	0x00000850
        /*0314*/ 	.word	0x000000ff
        /*0318*/ 	.word	0x00000160
        /*031c*/ 	.short	0x0100
        /*031e*/ 	.byte	0x04
	.zero		1


	//   ....[36]....
        /*0320*/ 	.word	0x00000860
        /*0324*/ 	.word	0x000000ff
        /*0328*/ 	.word	0x00000090
        /*032c*/ 	.short	0x0100
        /*032e*/ 	.byte	0x04
	.zero		1


	//   ....[37]....
        /*0330*/ 	.word	0x00000870
        /*0334*/ 	.word	0x000000ff
        /*0338*/ 	.word	0x00000168
        /*033c*/ 	.short	0x0100
        /*033e*/ 	.byte	0x04
	.zero		1


	//   ....[38]....
        /*0340*/ 	.word	0x00000880
        /*0344*/ 	.word	0x000000ff
        /*0348*/ 	.word	0x00000098
        /*034c*/ 	.short	0x0100
        /*034e*/ 	.byte	0x04
	.zero		1


	//   ....[39]....
        /*0350*/ 	.word	0x00000890
        /*0354*/ 	.word	0x000000ff
        /*0358*/ 	.word	0x00000170
        /*035c*/ 	.short	0x0100
        /*035e*/ 	.byte	0x04
	.zero		1


	//   ....[40]....
        /*0360*/ 	.word	0x000008a0
        /*0364*/ 	.word	0x000000ff
        /*0368*/ 	.word	0x000000a0
        /*036c*/ 	.short	0x0100
        /*036e*/ 	.byte	0x04
	.zero		1


	//   ....[41]....
        /*0370*/ 	.word	0x000008b0
        /*0374*/ 	.word	0x000000ff
        /*0378*/ 	.word	0x00000178
        /*037c*/ 	.short	0x0100
        /*037e*/ 	.byte	0x04
	.zero		1


	//   ....[42]....
        /*0380*/ 	.word	0x000008c0
        /*0384*/ 	.word	0x000000ff
        /*0388*/ 	.word	0x000000a8
        /*038c*/ 	.short	0x0100
        /*038e*/ 	.byte	0x04
	.zero		1


	//   ....[43]....
        /*0390*/ 	.word	0x000008d0
        /*0394*/ 	.word	0x000000ff
        /*0398*/ 	.word	0x00000180
        /*039c*/ 	.short	0x0100
        /*039e*/ 	.byte	0x04
	.zero		1


	//   ....[44]....
        /*03a0*/ 	.word	0x000008e0
        /*03a4*/ 	.word	0x000000ff
        /*03a8*/ 	.word	0x000000b0
        /*03ac*/ 	.short	0x0100
        /*03ae*/ 	.byte	0x04
	.zero		1


	//   ....[45]....
        /*03b0*/ 	.word	0x000008f0
        /*03b4*/ 	.word	0x000000ff
        /*03b8*/ 	.word	0x00000188
        /*03bc*/ 	.short	0x0100
        /*03be*/ 	.byte	0x04
	.zero		1


	//   ....[46]....
        /*03c0*/ 	.word	0x00000900
        /*03c4*/ 	.word	0x000000ff
        /*03c8*/ 	.word	0x000000b8
        /*03cc*/ 	.short	0x0100
        /*03ce*/ 	.byte	0x04
	.zero		1


	//   ....[47]....
        /*03d0*/ 	.word	0x00000910
        /*03d4*/ 	.word	0x000000ff
        /*03d8*/ 	.word	0x00000190
        /*03dc*/ 	.short	0x0100
        /*03de*/ 	.byte	0x04
	.zero		1


	//   ....[48]....
        /*03e0*/ 	.word	0x00000920
        /*03e4*/ 	.word	0x000000ff
        /*03e8*/ 	.word	0x000000c0
        /*03ec*/ 	.short	0x0100
        /*03ee*/ 	.byte	0x04
	.zero		1


	//   ....[49]....
        /*03f0*/ 	.word	0x00000930
        /*03f4*/ 	.word	0x000000ff
        /*03f8*/ 	.word	0x00000198
        /*03fc*/ 	.short	0x0100
        /*03fe*/ 	.byte	0x04
	.zero		1


	//   ....[50]....
        /*0400*/ 	.word	0x00000940
        /*0404*/ 	.word	0x000000ff
        /*0408*/ 	.word	0x000000c8
        /*040c*/ 	.short	0x0100
        /*040e*/ 	.byte	0x04
	.zero		1


	//   ....[51]....
        /*0410*/ 	.word	0x00000950
        /*0414*/ 	.word	0x000000ff
        /*0418*/ 	.word	0x000001a0
        /*041c*/ 	.short	0x0100
        /*041e*/ 	.byte	0x04
	.zero		1


	//   ....[52]....
        /*0420*/ 	.word	0x00000960
        /*0424*/ 	.word	0x000000ff
        /*0428*/ 	.word	0x000000d0
        /*042c*/ 	.short	0x0100
        /*042e*/ 	.byte	0x04
	.zero		1


	//   ....[53]....
        /*0430*/ 	.word	0x00000970
        /*0434*/ 	.word	0x000000ff
        /*0438*/ 	.word	0x000001a8
        /*043c*/ 	.short	0x0100
        /*043e*/ 	.byte	0x04
	.zero		1


	//   ....[54]....
        /*0440*/ 	.word	0x00000ab0
        /*0444*/ 	.word	0x000000ff
        /*0448*/ 	.word	0x000001b0
        /*044c*/ 	.short	0x0100
        /*044e*/ 	.byte	0x04
	.zero		1


	//   ....[55]....
        /*0450*/ 	.word	0x00000ac0
        /*0454*/ 	.word	0x000000ff
        /*0458*/ 	.word	0x000001b8
        /*045c*/ 	.short	0x0100
        /*045e*/ 	.byte	0x04
	.zero		1


	//   ....[56]....
        /*0460*/ 	.word	0x00000bb0
        /*0464*/ 	.word	0x000000ff
        /*0468*/ 	.word	0x000001c0
        /*046c*/ 	.short	0x0100
        /*046e*/ 	.byte	0x06
	.zero		1


	//   ....[57]....
        /*0470*/ 	.word	0x00000bc0
        /*0474*/ 	.word	0x000000ff
        /*0478*/ 	.word	0x000001c8
        /*047c*/ 	.short	0x0100
        /*047e*/ 	.byte	0x06
	.zero		1


	//   ....[58]....
        /*0480*/ 	.word	0x00000d00
        /*0484*/ 	.word	0x000000ff
        /*0488*/ 	.word	0x000001d0
        /*048c*/ 	.short	0x0100
        /*048e*/ 	.byte	0x06
	.zero		1


	//   ....[59]....
        /*0490*/ 	.word	0x00000d10
        /*0494*/ 	.word	0x000000ff
        /*0498*/ 	.word	0x000001d8
        /*049c*/ 	.short	0x0100
        /*049e*/ 	.byte	0x06
	.zero		1


	//   ....[60]....
        /*04a0*/ 	.word	0x00000e40
        /*04a4*/ 	.word	0x000000ff
        /*04a8*/ 	.word	0x000001e0
        /*04ac*/ 	.short	0x0100
        /*04ae*/ 	.byte	0x04
	.zero		1


	//   ....[61]....
        /*04b0*/ 	.word	0x00000e50
        /*04b4*/ 	.word	0x000000ff
        /*04b8*/ 	.word	0x000001f0
        /*04bc*/ 	.short	0x0100
        /*04be*/ 	.byte	0x04
	.zero		1


	//   ....[62]....
        /*04c0*/ 	.word	0x00000e60
        /*04c4*/ 	.word	0x000000ff
        /*04c8*/ 	.word	0x000001e8
        /*04cc*/ 	.short	0x0100
        /*04ce*/ 	.byte	0x04
	.zero		1


	//   ....[63]....
        /*04d0*/ 	.word	0x00000e70
        /*04d4*/ 	.word	0x000000ff
        /*04d8*/ 	.word	0x000001f8
        /*04dc*/ 	.short	0x0100
        /*04de*/ 	.byte	0x04
	.zero		1


	//   ....[64]....
        /*04e0*/ 	.word	0x00001a60
        /*04e4*/ 	.word	0x000000ff
        /*04e8*/ 	.word	0x000000d8
        /*04ec*/ 	.short	0x010a
        /*04ee*/ 	.byte	0x04
	.zero		1


	//   ....[65]....
        /*04f0*/ 	.word	0x00001d60
        /*04f4*/ 	.word	0x000000ff
        /*04f8*/ 	.word	0x000000d8
        /*04fc*/ 	.short	0x010a
        /*04fe*/ 	.byte	0x09
	.zero		1


	//   ....[66]....
        /*0500*/ 	.word	0x00001ef0
        /*0504*/ 	.word	0x000000ff
        /*0508*/ 	.word	0x000000d8
        /*050c*/ 	.short	0x010a
        /*050e*/ 	.byte	0x08
	.zero		1


	//   ....[67]....
        /*0510*/ 	.word	0x00002130
        /*0514*/ 	.word	0x000000ff
        /*0518*/ 	.word	0x000001c8
        /*051c*/ 	.short	0x0101
        /*051e*/ 	.byte	0x1d
	.zero		1


	//   ....[68]....
        /*0520*/ 	.word	0x00002150
        /*0524*/ 	.word	0x000000ff
        /*0528*/ 	.word	0x000000d8
        /*052c*/ 	.short	0x010a
        /*052e*/ 	.byte	0x04
	.zero		1


	//   ....[69]....
        /*0530*/ 	.word	0x00002420
        /*0534*/ 	.word	0x000000ff
        /*0538*/ 	.word	0x000000d8
        /*053c*/ 	.short	0x010a
        /*053e*/ 	.byte	0x09
	.zero		1


	//   ....[70]....
        /*0540*/ 	.word	0x000025b0
        /*0544*/ 	.word	0x000000ff
        /*0548*/ 	.word	0x000000d8
        /*054c*/ 	.short	0x010a
        /*054e*/ 	.byte	0x08
	.zero		1


	//   ....[71]....
        /*0550*/ 	.word	0x00002800
        /*0554*/ 	.word	0x000000ff
        /*0558*/ 	.word	0x000001d0
        /*055c*/ 	.short	0x010a
        /*055e*/ 	.byte	0x1d
	.zero		1


	//   ....[72]....
        /*0560*/ 	.word	0x000028c0
        /*0564*/ 	.word	0x000000ff
        /*0568*/ 	.word	0x00000000
        /*056c*/ 	.short	0x0101
        /*056e*/ 	.byte	0x04
	.zero		1


	//   ....[73]....
        /*0570*/ 	.word	0x00002eb0
        /*0574*/ 	.word	0x000000ff
        /*0578*/ 	.word	0x00000000
        /*057c*/ 	.short	0x010a
        /*057e*/ 	.byte	0x04
	.zero		1


	//   ....[74]....
        /*0580*/ 	.word	0x00002f40
        /*0584*/ 	.word	0x000000ff
        /*0588*/ 	.word	0x00000000
        /*058c*/ 	.short	0x010a
        /*058e*/ 	.byte	0x05
	.zero		1


	//   ....[75]....
        /*0590*/ 	.word	0x00002fd0
        /*0594*/ 	.word	0x000000ff
        /*0598*/ 	.word	0x00000000
        /*059c*/ 	.short	0x010a
        /*059e*/ 	.byte	0x05
	.zero		1


	//   ....[76]....
        /*05a0*/ 	.word	0x00003060
        /*05a4*/ 	.word	0x000000ff
        /*05a8*/ 	.word	0x00000000
        /*05ac*/ 	.short	0x010a
        /*05ae*/ 	.byte	0x05
	.zero		1


	//   ....[77]....
        /*05b0*/ 	.word	0x000030f0
        /*05b4*/ 	.word	0x000000ff
        /*05b8*/ 	.word	0x00000000
        /*05bc*/ 	.short	0x010a
        /*05be*/ 	.byte	0x05
	.zero		1


	//   ....[78]....
        /*05c0*/ 	.word	0x00003180
        /*05c4*/ 	.word	0x000000ff
        /*05c8*/ 	.word	0x00000000
        /*05cc*/ 	.short	0x010a
        /*05ce*/ 	.byte	0x05
	.zero		1


	//   ....[79]....
        /*05d0*/ 	.word	0x00003210
        /*05d4*/ 	.word	0x000000ff
        /*05d8*/ 	.word	0x00000000
        /*05dc*/ 	.short	0x010a
        /*05de*/ 	.byte	0x05
	.zero		1


	//   ....[80]....
        /*05e0*/ 	.word	0x000032a0
        /*05e4*/ 	.word	0x000000ff
        /*05e8*/ 	.word	0x00000000
        /*05ec*/ 	.short	0x010a
        /*05ee*/ 	.byte	0x05
	.zero		1


	//   ....[81]....
        /*05f0*/ 	.word	0x00003330
        /*05f4*/ 	.word	0x000000ff
        /*05f8*/ 	.word	0x00000000
        /*05fc*/ 	.short	0x010a
        /*05fe*/ 	.byte	0x05
	.zero		1


	//   ....[82]....
        /*0600*/ 	.word	0x000033c0
        /*0604*/ 	.word	0x000000ff
        /*0608*/ 	.word	0x00000000
        /*060c*/ 	.short	0x010a
        /*060e*/ 	.byte	0x05
	.zero		1


	//   ....[83]....
        /*0610*/ 	.word	0x00003450
        /*0614*/ 	.word	0x000000ff
        /*0618*/ 	.word	0x00000000
        /*061c*/ 	.short	0x010a
        /*061e*/ 	.byte	0x05
	.zero		1


	//   ....[84]....
        /*0620*/ 	.word	0x000034e0
        /*0624*/ 	.word	0x000000ff
        /*0628*/ 	.word	0x00000000
        /*062c*/ 	.short	0x010a
        /*062e*/ 	.byte	0x05
	.zero		1


	//   ....[85]....
        /*0630*/ 	.word	0x00003570
        /*0634*/ 	.word	0x000000ff
        /*0638*/ 	.word	0x00000000
        /*063c*/ 	.short	0x010a
        /*063e*/ 	.byte	0x05
	.zero		1


	//   ....[86]....
        /*0640*/ 	.word	0x00003600
        /*0644*/ 	.word	0x000000ff
        /*0648*/ 	.word	0x00000000
        /*064c*/ 	.short	0x010a
        /*064e*/ 	.byte	0x05
	.zero		1


	//   ....[87]....
        /*0650*/ 	.word	0x00003690
        /*0654*/ 	.word	0x000000ff
        /*0658*/ 	.word	0x00000000
        /*065c*/ 	.short	0x010a
        /*065e*/ 	.byte	0x05
	.zero		1


	//   ....[88]....
        /*0660*/ 	.word	0x00003720
        /*0664*/ 	.word	0x000000ff
        /*0668*/ 	.word	0x00000000
        /*066c*/ 	.short	0x010a
        /*066e*/ 	.byte	0x05
	.zero		1


	//   ....[89]....
        /*0670*/ 	.word	0x000037b0
        /*0674*/ 	.word	0x000000ff
        /*0678*/ 	.word	0x00000000
        /*067c*/ 	.short	0x010a
        /*067e*/ 	.byte	0x05
	.zero		1


	//   ....[90]....
        /*0680*/ 	.word	0x00003840
        /*0684*/ 	.word	0x000000ff
        /*0688*/ 	.word	0x00000000
        /*068c*/ 	.short	0x010a
        /*068e*/ 	.byte	0x05
	.zero		1


	//   ....[91]....
        /*0690*/ 	.word	0x000038d0
        /*0694*/ 	.word	0x000000ff
        /*0698*/ 	.word	0x00000000
        /*069c*/ 	.short	0x010a
        /*069e*/ 	.byte	0x05
	.zero		1


	//   ....[92]....
        /*06a0*/ 	.word	0x00003960
        /*06a4*/ 	.word	0x000000ff
        /*06a8*/ 	.word	0x00000000
        /*06ac*/ 	.short	0x010a
        /*06ae*/ 	.byte	0x05
	.zero		1


	//   ....[93]....
        /*06b0*/ 	.word	0x000039f0
        /*06b4*/ 	.word	0x000000ff
        /*06b8*/ 	.word	0x00000000
        /*06bc*/ 	.short	0x010a
        /*06be*/ 	.byte	0x05
	.zero		1


	//   ....[94]....
        /*06c0*/ 	.word	0x00003a80
        /*06c4*/ 	.word	0x000000ff
        /*06c8*/ 	.word	0x00000000
        /*06cc*/ 	.short	0x010a
        /*06ce*/ 	.byte	0x05
	.zero		1


	//   ....[95]....
        /*06d0*/ 	.word	0x00003b10
        /*06d4*/ 	.word	0x000000ff
        /*06d8*/ 	.word	0x00000000
        /*06dc*/ 	.short	0x010a
        /*06de*/ 	.byte	0x05
	.zero		1


	//   ....[96]....
        /*06e0*/ 	.word	0x00003ba0
        /*06e4*/ 	.word	0x000000ff
        /*06e8*/ 	.word	0x00000000
        /*06ec*/ 	.short	0x010a
        /*06ee*/ 	.byte	0x05
	.zero		1


	//   ....[97]....
        /*06f0*/ 	.word	0x00003c30
        /*06f4*/ 	.word	0x000000ff
        /*06f8*/ 	.word	0x00000000
        /*06fc*/ 	.short	0x010a
        /*06fe*/ 	.byte	0x05
	.zero		1


	//   ....[98]....
        /*0700*/ 	.word	0x00003cc0
        /*0704*/ 	.word	0x000000ff
        /*0708*/ 	.word	0x00000000
        /*070c*/ 	.short	0x010a
        /*070e*/ 	.byte	0x05
	.zero		1


	//   ....[99]....
        /*0710*/ 	.word	0x00003d60
        /*0714*/ 	.word	0x00000000
        /*0718*/ 	.word	0x00000000
        /*071c*/ 	.short	0x010a
        /*071e*/ 	.byte	0xff
	.zero		1


	//   ....[100]....
        /*0720*/ 	.word	0x00003eb0
        /*0724*/ 	.word	0x000000ff
        /*0728*/ 	.word	0x000001d8
        /*072c*/ 	.short	0x010a
        /*072e*/ 	.byte	0x04
	.zero		1


	//   ....[101]....
        /*0730*/ 	.word	0x00003f50
        /*0734*/ 	.word	0x000000ff
        /*0738*/ 	.word	0x000001d0
        /*073c*/ 	.short	0x010a
        /*073e*/ 	.byte	0x04
	.zero		1


	//   ....[102]....
        /*0740*/ 	.word	0x00003ff0
        /*0744*/ 	.word	0x000000ff
        /*0748*/ 	.word	0x00000000
        /*074c*/ 	.short	0x0101
        /*074e*/ 	.byte	0x05
	.zero		1


	//   ....[103]....
        /*0750*/ 	.word	0x00004030
        /*0754*/ 	.word	0x000000ff
        /*0758*/ 	.word	0x000001d8
        /*075c*/ 	.short	0x0106
        /*075e*/ 	.byte	0x04
	.zero		1


	//   ....[104]....
        /*0760*/ 	.word	0x00004070
        /*0764*/ 	.word	0x00000000
        /*0768*/ 	.word	0x000001d8
        /*076c*/ 	.short	0x010a
        /*076e*/ 	.byte	0xff
	.zero		1


	//   ....[105]....
        /*0770*/ 	.word	0x000045c0
        /*0774*/ 	.word	0x000000ff
        /*0778*/ 	.word	0x000001d0
        /*077c*/ 	.short	0x010a
        /*077e*/ 	.byte	0x12
	.zero		1


	//   ....[106]....
        /*0780*/ 	.word	0x00004670
        /*0784*/ 	.word	0x000000ff
        /*0788*/ 	.word	0x00000000
        /*078c*/ 	.short	0x0101
        /*078e*/ 	.byte	0x1c
	.zero		1


	//   ....[107]....
        /*0790*/ 	.word	0x00004680
        /*0794*/ 	.word	0x000000ff
        /*0798*/ 	.word	0x000001f0
        /*079c*/ 	.short	0x010a
        /*079e*/ 	.byte	0x17
	.zero		1


	//   ....[108]....
        /*07a0*/ 	.word	0x00004740
        /*07a4*/ 	.word	0x000000ff
        /*07a8*/ 	.word	0x00000000
        /*07ac*/ 	.short	0x010a
        /*07ae*/ 	.byte	0x04
	.zero		1


	//   ....[109]....
        /*07b0*/ 	.word	0x00004780
        /*07b4*/ 	.word	0x000000ff
        /*07b8*/ 	.word	0x00000000
        /*07bc*/ 	.short	0x010a
        /*07be*/ 	.byte	0x10
	.zero		1


	//   ....[110]....
        /*07c0*/ 	.word	0x000048c0
        /*07c4*/ 	.word	0x000000ff
        /*07c8*/ 	.word	0x00000000
        /*07cc*/ 	.short	0x010a
        /*07ce*/ 	.byte	0x04
	.zero		1


	//   ....[111]....
        /*07d0*/ 	.word	0x00004b10
        /*07d4*/ 	.word	0x000000ff
        /*07d8*/ 	.word	0x00000000
        /*07dc*/ 	.short	0x010a
        /*07de*/ 	.byte	0x04
	.zero		1


	//   ....[112]....
        /*07e0*/ 	.word	0x00004ba0
        /*07e4*/ 	.word	0x000000ff
        /*07e8*/ 	.word	0x00000000
        /*07ec*/ 	.short	0x010a
        /*07ee*/ 	.byte	0x04
	.zero		1


	//   ....[113]....
        /*07f0*/ 	.word	0x000050a0
        /*07f4*/ 	.word	0x000000ff
        /*07f8*/ 	.word	0x000001d0
        /*07fc*/ 	.short	0x010a
        /*07fe*/ 	.byte	0x1c
	.zero		1


	//   ....[114]....
        /*0800*/ 	.word	0x00005140
        /*0804*/ 	.word	0x000000ff
        /*0808*/ 	.word	0x00000000
        /*080c*/ 	.short	0x0101
        /*080e*/ 	.byte	0x25
	.zero		1


	//   ....[115]....
        /*0810*/ 	.word	0x00005680
        /*0814*/ 	.word	0x000000ff
        /*0818*/ 	.word	0x000001c8
        /*081c*/ 	.short	0x010a
        /*081e*/ 	.byte	0x1c
	.zero		1


	//   ....[116]....
        /*0820*/ 	.word	0x00005810
        /*0824*/ 	.word	0x000000ff
        /*0828*/ 	.word	0x000001b8
        /*082c*/ 	.short	0x010a
        /*082e*/ 	.byte	0x1c
	.zero		1


	//   ....[117]....
        /*0830*/ 	.word	0x00005bb0
        /*0834*/ 	.word	0x000000ff
        /*0838*/ 	.word	0x000001b0
        /*083c*/ 	.short	0x010b
        /*083e*/ 	.byte	0x1c
	.zero		1


	//   ....[118]....
        /*0840*/ 	.word	0x00005bc0
        /*0844*/ 	.word	0x000000ff
        /*0848*/ 	.word	0x00000000
        /*084c*/ 	.short	0x0101
        /*084e*/ 	.byte	0x28
	.zero		1


	//   ....[119]....
        /*0850*/ 	.word	0x00005c00
        /*0854*/ 	.word	0x00000000
        /*0858*/ 	.word	0x000001b8
        /*085c*/ 	.short	0x010a
        /*085e*/ 	.byte	0xff
	.zero		1


	//   ....[120]....
        /*0860*/ 	.word	0x00005f80
        /*0864*/ 	.word	0x000000ff
        /*0868*/ 	.word	0x000001d0
        /*086c*/ 	.short	0x010a
        /*086e*/ 	.byte	0x2b
	.zero		1


	//   ....[121]....
        /*0870*/ 	.word	0x00006050
        /*0874*/ 	.word	0x000000ff
        /*0878*/ 	.word	0x00000000
        /*087c*/ 	.short	0x0101
        /*087e*/ 	.byte	0x04
	.zero		1


	//   ....[122]....
        /*0880*/ 	.word	0x00006b70
        /*0884*/ 	.word	0x000000ff
        /*0888*/ 	.word	0x000001b0
        /*088c*/ 	.short	0x010a
        /*088e*/ 	.byte	0x2b
	.zero		1


	//   ....[123]....
        /*0890*/ 	.word	0x00006b90
        /*0894*/ 	.word	0x00000016
        /*0898*/ 	.word	0x000001e0
        /*089c*/ 	.short	0x010a
        /*089e*/ 	.byte	0xff
	.zero		1


	//   ....[124]....
        /*08a0*/ 	.word	0x00006d00
        /*08a4*/ 	.word	0x000000ff
        /*08a8*/ 	.word	0x000001b0
        /*08ac*/ 	.short	0x010a
        /*08ae*/ 	.byte	0x2b
	.zero		1


	//   ....[125]....
        /*08b0*/ 	.word	0x00006df0
        /*08b4*/ 	.word	0x000000ff
        /*08b8*/ 	.word	0x00000000
        /*08bc*/ 	.short	0x0101
        /*08be*/ 	.byte	0x04
	.zero		1


	//   ....[126]....
        /*08c0*/ 	.word	0x00006e50
        /*08c4*/ 	.word	0x00000016
        /*08c8*/ 	.word	0x000001e0
        /*08cc*/ 	.short	0x010a
        /*08ce*/ 	.byte	0xff
	.zero		1


	//   ....[127]....
        /*08d0*/ 	.word	0x000072e0
        /*08d4*/ 	.word	0x000000ff
        /*08d8*/ 	.word	0x00000000
        /*08dc*/ 	.short	0x0101
        /*08de*/ 	.byte	0x04
	.zero		1


	//   ....[128]....
        /*08e0*/ 	.word	0x00007c00
        /*08e4*/ 	.word	0x00000000
        /*08e8*/ 	.word	0x000000d8
        /*08ec*/ 	.short	0x010a
        /*08ee*/ 	.byte	0xff
	.zero		1


	//   ....[129]....
        /*08f0*/ 	.word	0x00007c60
        /*08f4*/ 	.word	0x00000000
        /*08f8*/ 	.word	0x000000d8
        /*08fc*/ 	.short	0x010a
        /*08fe*/ 	.byte	0xff
	.zero		1


	//   ....[130]....
        /*0900*/ 	.word	0x00007cc0
        /*0904*/ 	.word	0x00000000
        /*0908*/ 	.word	0x000001d0
        /*090c*/ 	.short	0x010a
        /*090e*/ 	.byte	0xff
	.zero		1


	//   ....[131]....
        /*0910*/ 	.word	0x00007d20
        /*0914*/ 	.word	0x00000000
        /*0918*/ 	.word	0x00000000
        /*091c*/ 	.short	0x010a
        /*091e*/ 	.byte	0xff
	.zero		1


	//   ....[132]....
        /*0920*/ 	.word	0x00007d80
        /*0924*/ 	.word	0x00000000
        /*0928*/ 	.word	0x00000000
        /*092c*/ 	.short	0x010a
        /*092e*/ 	.byte	0xff
	.zero		1


	//   ....[133]....
        /*0930*/ 	.word	0x00007de0
        /*0934*/ 	.word	0x00000000
        /*0938*/ 	.word	0x00000000
        /*093c*/ 	.short	0x010a
        /*093e*/ 	.byte	0xff
	.zero		1


	//   ....[134]....
        /*0940*/ 	.word	0x00007e40
        /*0944*/ 	.word	0x00000000
        /*0948*/ 	.word	0x00000000
        /*094c*/ 	.short	0x010a
        /*094e*/ 	.byte	0xff
	.zero		1


	//   ....[135]....
        /*0950*/ 	.word	0x00007ea0
        /*0954*/ 	.word	0x00000000
        /*0958*/ 	.word	0x00000000
        /*095c*/ 	.short	0x010a
        /*095e*/ 	.byte	0xff
	.zero		1


	//   ....[136]....
        /*0960*/ 	.word	0x00007f00
        /*0964*/ 	.word	0x00000000
        /*0968*/ 	.word	0x00000000
        /*096c*/ 	.short	0x010a
        /*096e*/ 	.byte	0xff
	.zero		1


	//   ....[137]....
        /*0970*/ 	.word	0x00007f60
        /*0974*/ 	.word	0x00000000
        /*0978*/ 	.word	0x00000000
        /*097c*/ 	.short	0x010a
        /*097e*/ 	.byte	0xff
	.zero		1


	//   ....[138]....
        /*0980*/ 	.word	0x00007fc0
        /*0984*/ 	.word	0x00000000
        /*0988*/ 	.word	0x00000000
        /*098c*/ 	.short	0x010a
        /*098e*/ 	.byte	0xff
	.zero		1


	//   ....[139]....
        /*0990*/ 	.word	0x00008020
        /*0994*/ 	.word	0x00000000
        /*0998*/ 	.word	0x00000000
        /*099c*/ 	.short	0x010a
        /*099e*/ 	.byte	0xff
	.zero		1


	//   ....[140]....
        /*09a0*/ 	.word	0x00008080
        /*09a4*/ 	.word	0x00000000
        /*09a8*/ 	.word	0x00000000
        /*09ac*/ 	.short	0x010a
        /*09ae*/ 	.byte	0xff
	.zero		1


	//   ....[141]....
        /*09b0*/ 	.word	0x000080e0
        /*09b4*/ 	.word	0x00000000
        /*09b8*/ 	.word	0x00000000
        /*09bc*/ 	.short	0x010a
        /*09be*/ 	.byte	0xff
	.zero		1


	//   ....[142]....
        /*09c0*/ 	.word	0x00008140
        /*09c4*/ 	.word	0x00000000
        /*09c8*/ 	.word	0x00000000
        /*09cc*/ 	.short	0x010a
        /*09ce*/ 	.byte	0xff
	.zero		1


	//   ....[143]....
        /*09d0*/ 	.word	0x000081a0
        /*09d4*/ 	.word	0x00000000
        /*09d8*/ 	.word	0x00000000
        /*09dc*/ 	.short	0x010a
        /*09de*/ 	.byte	0xff
	.zero		1


	//   ....[144]....
        /*09e0*/ 	.word	0x00008200
        /*09e4*/ 	.word	0x00000000
        /*09e8*/ 	.word	0x00000000
        /*09ec*/ 	.short	0x010a
        /*09ee*/ 	.byte	0xff
	.zero		1


	//   ....[145]....
        /*09f0*/ 	.word	0x00008260
        /*09f4*/ 	.word	0x00000000
        /*09f8*/ 	.word	0x00000000
        /*09fc*/ 	.short	0x010a
        /*09fe*/ 	.byte	0xff
	.zero		1


	//   ....[146]....
        /*0a00*/ 	.word	0x000082c0
        /*0a04*/ 	.word	0x00000000
        /*0a08*/ 	.word	0x00000000
        /*0a0c*/ 	.short	0x010a
        /*0a0e*/ 	.byte	0xff
	.zero		1


	//   ....[147]....
        /*0a10*/ 	.word	0x00008320
        /*0a14*/ 	.word	0x00000000
        /*0a18*/ 	.word	0x00000000
        /*0a1c*/ 	.short	0x010a
        /*0a1e*/ 	.byte	0xff
	.zero		1


	//   ....[148]....
        /*0a20*/ 	.word	0x00008380
        /*0a24*/ 	.word	0x00000000
        /*0a28*/ 	.word	0x00000000
        /*0a2c*/ 	.short	0x010a
        /*0a2e*/ 	.byte	0xff
	.zero		1


	//   ....[149]....
        /*0a30*/ 	.word	0x000083e0
        /*0a34*/ 	.word	0x00000000
        /*0a38*/ 	.word	0x00000000
        /*0a3c*/ 	.short	0x010a
        /*0a3e*/ 	.byte	0xff
	.zero		1


	//   ....[150]....
        /*0a40*/ 	.word	0x00008440
        /*0a44*/ 	.word	0x00000000
        /*0a48*/ 	.word	0x00000000
        /*0a4c*/ 	.short	0x010a
        /*0a4e*/ 	.byte	0xff
	.zero		1


	//   ....[151]....
        /*0a50*/ 	.word	0x000084a0
        /*0a54*/ 	.word	0x00000000
        /*0a58*/ 	.word	0x00000000
        /*0a5c*/ 	.short	0x010a
        /*0a5e*/ 	.byte	0xff
	.zero		1


	//   ....[152]....
        /*0a60*/ 	.word	0x00008500
        /*0a64*/ 	.word	0x00000000
        /*0a68*/ 	.word	0x00000000
        /*0a6c*/ 	.short	0x010a
        /*0a6e*/ 	.byte	0xff
	.zero		1


	//   ....[153]....
        /*0a70*/ 	.word	0x00008560
        /*0a74*/ 	.word	0x00000000
        /*0a78*/ 	.word	0x00000000
        /*0a7c*/ 	.short	0x010a
        /*0a7e*/ 	.byte	0xff
	.zero		1


	//   ....[154]....
        /*0a80*/ 	.word	0x000085c0
        /*0a84*/ 	.word	0x00000000
        /*0a88*/ 	.word	0x00000000
        /*0a8c*/ 	.short	0x010a
        /*0a8e*/ 	.byte	0xff
	.zero		1


	//   ....[155]....
        /*0a90*/ 	.word	0x00008620
        /*0a94*/ 	.word	0x00000000
        /*0a98*/ 	.word	0x00000000
        /*0a9c*/ 	.short	0x010a
        /*0a9e*/ 	.byte	0xff
	.zero		1


	//   ....[156]....
        /*0aa0*/ 	.word	0x00008680
        /*0aa4*/ 	.word	0x00000000
        /*0aa8*/ 	.word	0x00000000
        /*0aac*/ 	.short	0x010a
        /*0aae*/ 	.byte	0xff
	.zero		1


	//   ....[157]....
        /*0ab0*/ 	.word	0x000086e0
        /*0ab4*/ 	.word	0x00000004
        /*0ab8*/ 	.word	0x000001d8
        /*0abc*/ 	.short	0x010a
        /*0abe*/ 	.byte	0xff
	.zero		1


	//   ....[158]....
        /*0ac0*/ 	.word	0x00008740
        /*0ac4*/ 	.word	0x00000004
        /*0ac8*/ 	.word	0x000001d0
        /*0acc*/ 	.short	0x010a
        /*0ace*/ 	.byte	0xff
	.zero		1


	//   ....[159]....
        /*0ad0*/ 	.word	0x000087a0
        /*0ad4*/ 	.word	0x00000000
        /*0ad8*/ 	.word	0x000001d0
        /*0adc*/ 	.short	0x010a
        /*0ade*/ 	.byte	0xff
	.zero		1


	//   ....[160]....
        /*0ae0*/ 	.word	0x00008800
        /*0ae4*/ 	.word	0x00000004
        /*0ae8*/ 	.word	0x000001f0
        /*0aec*/ 	.short	0x010a
        /*0aee*/ 	.byte	0xff
	.zero		1


	//   ....[161]....
        /*0af0*/ 	.word	0x00008860
        /*0af4*/ 	.word	0x00000000
        /*0af8*/ 	.word	0x00000000
        /*0afc*/ 	.short	0x010a
        /*0afe*/ 	.byte	0xff
	.zero		1


	//   ....[162]....
        /*0b00*/ 	.word	0x000088c0
        /*0b04*/ 	.word	0x00000000
        /*0b08*/ 	.word	0x00000000
        /*0b0c*/ 	.short	0x010a
        /*0b0e*/ 	.byte	0xff
	.zero		1


	//   ....[163]....
        /*0b10*/ 	.word	0x00008920
        /*0b14*/ 	.word	0x00000000
        /*0b18*/ 	.word	0x00000000
        /*0b1c*/ 	.short	0x010a
        /*0b1e*/ 	.byte	0xff
	.zero		1


	//   ....[164]....
        /*0b20*/ 	.word	0x00008980
        /*0b24*/ 	.word	0x00000000
        /*0b28*/ 	.word	0x000001d0
        /*0b2c*/ 	.short	0x010a
        /*0b2e*/ 	.byte	0xff
	.zero		1


	//   ....[165]....
        /*0b30*/ 	.word	0x000089e0
        /*0b34*/ 	.word	0x00000000
        /*0b38*/ 	.word	0x000001c8
        /*0b3c*/ 	.short	0x010a
        /*0b3e*/ 	.byte	0xff
	.zero		1


	//   ....[166]....
        /*0b40*/ 	.word	0x00008a40
        /*0b44*/ 	.word	0x00000000
        /*0b48*/ 	.word	0x000001b8
        /*0b4c*/ 	.short	0x010a
        /*0b4e*/ 	.byte	0xff
	.zero		1


	//   ....[167]....
        /*0b50*/ 	.word	0x00008aa0
        /*0b54*/ 	.word	0x00000000
        /*0b58*/ 	.word	0x000001d0
        /*0b5c*/ 	.short	0x010a
        /*0b5e*/ 	.byte	0xff
	.zero		1


	//   ....[168]....
        /*0b60*/ 	.word	0x00008b00
        /*0b64*/ 	.word	0x00000003
        /*0b68*/ 	.word	0x000001b0
        /*0b6c*/ 	.short	0x010a
        /*0b6e*/ 	.byte	0xff
	.zero		1


	//   ....[169]....
        /*0b70*/ 	.word	0x00008b50
        /*0b74*/ 	.word	0x00000016
        /*0b78*/ 	.word	0x000001e0
        /*0b7c*/ 	.short	0x010a
        /*0b7e*/ 	.byte	0xff
	.zero		1


	//----- nvinfo : EIATTR_NUM_MBARRIERS
	.align		4
.L_47:
        /*0b80*/ 	.byte	0x03, 0x38
        /*0b82*/ 	.short	0x0040


	//----- nvinfo : EIATTR_EXIT_INSTR_OFFSETS
	.align		4
        /*0b84*/ 	.byte	0x04, 0x1c
        /*0b86*/ 	.short	(.L_49 - .L_48)


	//   ....[0]....
.L_48:
        /*0b88*/ 	.word	0x00003d90


	//   ....[1]....
        /*0b8c*/ 	.word	0x00004040


	//   ....[2]....
        /*0b90*/ 	.word	0x000040a0


	//   ....[3]....
        /*0b94*/ 	.word	0x00004e10


	//   ....[4]....
        /*0b98*/ 	.word	0x00005c30


	//   ....[5]....
        /*0b9c*/ 	.word	0x00005c70


	//   ....[6]....
        /*0ba0*/ 	.word	0x00007be0


	//----- nvinfo : EIATTR_MAX_THREADS
	.align		4
.L_49:
        /*0ba4*/ 	.byte	0x04, 0x05
        /*0ba6*/ 	.short	(.L_51 - .L_50)
.L_50:
        /*0ba8*/ 	.word	0x00000100
        /*0bac*/ 	.word	0x00000001
        /*0bb0*/ 	.word	0x00000001


	//----- nvinfo : EIATTR_CRS_STACK_SIZE
	.align		4
.L_51:
        /*0bb4*/ 	.byte	0x04, 0x1e
        /*0bb6*/ 	.short	(.L_53 - .L_52)
.L_52:
        /*0bb8*/ 	.word	0x00000000


	//----- nvinfo : EIATTR_CBANK_PARAM_SIZE
	.align		4
.L_53:
        /*0bbc*/ 	.byte	0x03, 0x19
        /*0bbe*/ 	.short	0x0900


	//----- nvinfo : EIATTR_PARAM_CBANK
	.align		4
        /*0bc0*/ 	.byte	0x04, 0x0a
        /*0bc2*/ 	.short	(.L_55 - .L_54)
	.align		4
.L_54:
        /*0bc4*/ 	.word	index@(.nv.constant0._ZN7cutlass13device_kernelINS_4conv6kernel13ConvUniversalINS1_16ConvProblemShapeILNS1_8OperatorE0ELi3EEENS1_10collective14CollectiveConvINS1_47MainloopSm100TmaUmmaWarpSpecializedImplicitGemmILS5_0ELi27ELi3ELi1ELi2EN4cute5tupleIJNSA_1CILi2EEENSC_ILi1EEESE_EEEEENSB_IJNSC_ILi64EEESH_NSB_IJSH_EEEEEENS_12float_e4m3_tESK_NSA_8TiledMMAINSA_8MMA_AtomIJNSA_10MMA_TraitsINSA_19SM100_MMA_F8F6F4_SSEJSK_SK_fSH_SH_NSA_17integral_constantINSA_4UMMA5MajorELSR_0EEESS_NSP_INSQ_7ScaleInELST_0EEESU_EEEEEENSA_6LayoutINSB_IJSE_SE_SE_EEENSB_IJNSC_ILi0EEESZ_SZ_EEEEENSB_IJNSA_10UnderscoreES12_S12_EEEEENS7_6detail27Sm100ImplicitGemmTileTraitsINSA_20SM90_TMA_LOAD_IM2COLENSA_14ComposedLayoutINSA_7SwizzleILi2ELi4ELi3EEENSA_18smem_ptr_flag_bitsILi8EEENSX_INSB_IJNSC_ILi8EEESH_EEENSB_IJSH_SE_EEEEEEEvEENS16_INSA_23SM90_TMA_LOAD_MULTICASTES1H_vEEEENS_8epilogue10collective18CollectiveEpilogueINS1M_23Sm100TmaWarpSpecializedILi1ELi1ELi32ELb0ELb0EEEJSJ_NSB_IJNSX_ISH_SE_EES1R_EEESK_NSB_IJNSB_IJllllEEESE_SZ_EEESK_S1U_NS1M_6fusion15FusionCallbacksIS1Q_NS1V_17LinearCombinationISK_fSK_fLNS_15FloatRoundStyleE2EEESJ_S1S_JEEENSA_5SM1004TMEM4LOAD26SM100_TMEM_LOAD_16dp32b32xES17_S1H_NSA_39AutoVectorizingCopyWithAssumedAlignmentILi128EEENSA_21SM90_TMA_STORE_IM2COLES1H_S26_S26_EEEvvEEEEvNT_6ParamsE)
        /*0bc8*/ 	.short	0x0380
        /*0bca*/ 	.short	0x0900


	//----- nvinfo : EIATTR_SW_WAR
	.align		4
.L_55:
        /*0bcc*/ 	.byte	0x04, 0x36
        /*0bce*/ 	.short	(.L_57 - .L_56)
.L_56:
        /*0bd0*/ 	.word	0x00000008
.L_57:


//--------------------- .nv.callgraph             --------------------------
	.section	.nv.callgraph,"",@"SHT_CUDA_CALLGRAPH"
	.align	4
	.sectionentsize	8
	.align		4
        /*0000*/ 	.word	0x00000000
	.align		4
        /*0004*/ 	.word	0xffffffff
	.align		4
        /*0008*/ 	.word	index@(_ZN7cutlass13device_kernelINS_4conv6kernel13ConvUniversalINS1_16ConvProblemShapeILNS1_8OperatorE0ELi3EEENS1_10collective14CollectiveConvINS1_47MainloopSm100TmaUmmaWarpSpecializedImplicitGemmILS5_0ELi27ELi3ELi1ELi2EN4cute5tupleIJNSA_1CILi2EEENSC_ILi1EEESE_EEEEENSB_IJNSC_ILi64EEESH_NSB_IJSH_EEEEEENS_12float_e4m3_tESK_NSA_8TiledMMAINSA_8MMA_AtomIJNSA_10MMA_TraitsINSA_19SM100_MMA_F8F6F4_SSEJSK_SK_fSH_SH_NSA_17integral_constantINSA_4UMMA5MajorELSR_0EEESS_NSP_INSQ_7ScaleInELST_0EEESU_EEEEEENSA_6LayoutINSB_IJSE_SE_SE_EEENSB_IJNSC_ILi0EEESZ_SZ_EEEEENSB_IJNSA_10UnderscoreES12_S12_EEEEENS7_6detail27Sm100ImplicitGemmTileTraitsINSA_20SM90_TMA_LOAD_IM2COLENSA_14ComposedLayoutINSA_7SwizzleILi2ELi4ELi3EEENSA_18smem_ptr_flag_bitsILi8EEENSX_INSB_IJNSC_ILi8EEESH_EEENSB_IJSH_SE_EEEEEEEvEENS16_INSA_23SM90_TMA_LOAD_MULTICASTES1H_vEEEENS_8epilogue10collective18CollectiveEpilogueINS1M_23Sm100TmaWarpSpecializedILi1ELi1ELi32ELb0ELb0EEEJSJ_NSB_IJNSX_ISH_SE_EES1R_EEESK_NSB_IJNSB_IJllllEEESE_SZ_EEESK_S1U_NS1M_6fusion15FusionCallbacksIS1Q_NS1V_17LinearCombinationISK_fSK_fLNS_15FloatRoundStyleE2EEESJ_S1S_JEEENSA_5SM1004TMEM4LOAD26SM100_TMEM_LOAD_16dp32b32xES17_S1H_NSA_39AutoVectorizingCopyWithAssumedAlignmentILi128EEENSA_21SM90_TMA_STORE_IM2COLES1H_S26_S26_EEEvvEEEEvNT_6ParamsE)
	.align		4
        /*000c*/ 	.word	index@(__assertfail)
	.align		4
        /*0010*/ 	.word	0x00000000
	.align		4
        /*0014*/ 	.word	0xfffffffe
	.align		4
        /*0018*/ 	.word	0x00000000
	.align		4
        /*001c*/ 	.word	0xfffffffd
	.align		4
        /*0020*/ 	.word	0x00000000
	.align		4
        /*0024*/ 	.word	0xfffffffc


//--------------------- .nv.constant4             --------------------------
	.section	.nv.constant4,"a",@progbits
	.align	8
	.align		8
.nv.constant4:
        /*0000*/ 	.dword	__assertfail
	.align		8
        /*0008*/ 	.dword	__unnamed_1
	.align		8
        /*0010*/ 	.dword	__unnamed_2
	.align		8
        /*0018*/ 	.dword	_ZN39_INTERNAL_34244343_4_k_cu_3016729c_32124cuda3std3__45__cpo5beginE
	.align		8
        /*0020*/ 	.dword	_ZN39_INTERNAL_34244343_4_k_cu_3016729c_32124cuda3std3__45__cpo3endE
	.align		8
        /*0028*/ 	.dword	_ZN39_INTERNAL_34244343_4_k_cu_3016729c_32124cuda3std3__45__cpo6cbeginE
	.align		8
        /*0030*/ 	.dword	_ZN39_INTERNAL_34244343_4_k_cu_3016729c_32124cuda3std3__45__cpo4cendE
	.align		8
        /*0038*/ 	.dword	_ZN39_INTERNAL_34244343_4_k_cu_3016729c_32124cuda3std3__441_GLOBAL__N__34244343_4_k_cu_3016729c_32126ignoreE
	.align		8
        /*0040*/ 	.dword	_ZN39_INTERNAL_34244343_4_k_cu_3016729c_32124cuda3std3__419piecewise_constructE
	.align		8
        /*0048*/ 	.dword	_ZN39_INTERNAL_34244343_4_k_cu_3016729c_32124cuda3std3__48in_placeE
	.align		8
        /*0050*/ 	.dword	_ZN39_INTERNAL_34244343_4_k_cu_3016729c_32124cuda3std6ranges3__45__cpo4swapE
	.align		8
        /*0058*/ 	.dword	_ZN39_INTERNAL_34244343_4_k_cu_3016729c_32124cuda3std6ranges3__45__cpo9iter_moveE
	.align		8
        /*0060*/ 	.dword	_ZN39_INTERNAL_34244343_4_k_cu_3016729c_32124cute7productE
	.align		8
        /*0068*/ 	.dword	_ZN39_INTERNAL_34244343_4_k_cu_3016729c_32124cute1_E
	.align		8
        /*0070*/ 	.dword	$str$27
	.align		8
        /*0078*/ 	.dword	$str$28
	.align		8
        /*0080*/ 	.dword	$str$29
	.align		8
        /*0088*/ 	.dword	$str$30


//--------------------- .text._ZN7cutlass13device_kernelINS_4conv6kernel13ConvUniversalINS1_16ConvProblemShapeILNS1_8OperatorE0ELi3EEENS1_10collective14CollectiveConvINS1_47MainloopSm100TmaUmmaWarpSpecializedImplicitGemmILS5_0ELi27ELi3ELi1ELi2EN4cute5tupleIJNSA_1CILi2EEENSC_ILi1EEESE_EEEEENSB_IJNSC_ILi64EEESH_NSB_IJSH_EEEEEENS_12float_e4m3_tESK_NSA_8TiledMMAINSA_8MMA_AtomIJNSA_10MMA_TraitsINSA_19SM100_MMA_F8F6F4_SSEJSK_SK_fSH_SH_NSA_17integral_constantINSA_4UMMA5MajorELSR_0EEESS_NSP_INSQ_7ScaleInELST_0EEESU_EEEEEENSA_6LayoutINSB_IJSE_SE_SE_EEENSB_IJNSC_ILi0EEESZ_SZ_EEEEENSB_IJNSA_10UnderscoreES12_S12_EEEEENS7_6detail27Sm100ImplicitGemmTileTraitsINSA_20SM90_TMA_LOAD_IM2COLENSA_14ComposedLayoutINSA_7SwizzleILi2ELi4ELi3EEENSA_18smem_ptr_flag_bitsILi8EEENSX_INSB_IJNSC_ILi8EEESH_EEENSB_IJSH_SE_EEEEEEEvEENS16_INSA_23SM90_TMA_LOAD_MULTICASTES1H_vEEEENS_8epilogue10collective18CollectiveEpilogueINS1M_23Sm100TmaWarpSpecializedILi1ELi1ELi32ELb0ELb0EEEJSJ_NSB_IJNSX_ISH_SE_EES1R_EEESK_NSB_IJNSB_IJllllEEESE_SZ_EEESK_S1U_NS1M_6fusion15FusionCallbacksIS1Q_NS1V_17LinearCombinationISK_fSK_fLNS_15FloatRoundStyleE2EEESJ_S1S_JEEENSA_5SM1004TMEM4LOAD26SM100_TMEM_LOAD_16dp32b32xES17_S1H_NSA_39AutoVectorizingCopyWithAssumedAlignmentILi128EEENSA_21SM90_TMA_STORE_IM2COLES1H_S26_S26_EEEvvEEEEvNT_6ParamsE --------------------------
	.section	.text._ZN7cutlass13device_kernelINS_4conv6kernel13ConvUniversalINS1_16ConvProblemShapeILNS1_8OperatorE0ELi3EEENS1_10collective14CollectiveConvINS1_47MainloopSm100TmaUmmaWarpSpecializedImplicitGemmILS5_0ELi27ELi3ELi1ELi2EN4cute5tupleIJNSA_1CILi2EEENSC_ILi1EEESE_EEEEENSB_IJNSC_ILi64EEESH_NSB_IJSH_EEEEEENS_12float_e4m3_tESK_NSA_8TiledMMAINSA_8MMA_AtomIJNSA_10MMA_TraitsINSA_19SM100_MMA_F8F6F4_SSEJSK_SK_fSH_SH_NSA_17integral_constantINSA_4UMMA5MajorELSR_0EEESS_NSP_INSQ_7ScaleInELST_0EEESU_EEEEEENSA_6LayoutINSB_IJSE_SE_SE_EEENSB_IJNSC_ILi0EEESZ_SZ_EEEEENSB_IJNSA_10UnderscoreES12_S12_EEEEENS7_6detail27Sm100ImplicitGemmTileTraitsINSA_20SM90_TMA_LOAD_IM2COLENSA_14ComposedLayoutINSA_7SwizzleILi2ELi4ELi3EEENSA_18smem_ptr_flag_bitsILi8EEENSX_INSB_IJNSC_ILi8EEESH_EEENSB_IJSH_SE_EEEEEEEvEENS16_INSA_23SM90_TMA_LOAD_MULTICASTES1H_vEEEENS_8epilogue10collective18CollectiveEpilogueINS1M_23Sm100TmaWarpSpecializedILi1ELi1ELi32ELb0ELb0EEEJSJ_NSB_IJNSX_ISH_SE_EES1R_EEESK_NSB_IJNSB_IJllllEEESE_SZ_EEESK_S1U_NS1M_6fusion15FusionCallbacksIS1Q_NS1V_17LinearCombinationISK_fSK_fLNS_15FloatRoundStyleE2EEESJ_S1S_JEEENSA_5SM1004TMEM4LOAD26SM100_TMEM_LOAD_16dp32b32xES17_S1H_NSA_39AutoVectorizingCopyWithAssumedAlignmentILi128EEENSA_21SM90_TMA_STORE_IM2COLES1H_S26_S26_EEEvvEEEEvNT_6ParamsE,"ax",@progbits
	.align	128
.text._ZN7cutlass13device_kernelINS_4conv6kernel13ConvUniversalINS1_16ConvProblemShapeILNS1_8OperatorE0ELi3EEENS1_10collective14CollectiveConvINS1_47MainloopSm100TmaUmmaWarpSpecializedImplicitGemmILS5_0ELi27ELi3ELi1ELi2EN4cute5tupleIJNSA_1CILi2EEENSC_ILi1EEESE_EEEEENSB_IJNSC_ILi64EEESH_NSB_IJSH_EEEEEENS_12float_e4m3_tESK_NSA_8TiledMMAINSA_8MMA_AtomIJNSA_10MMA_TraitsINSA_19SM100_MMA_F8F6F4_SSEJSK_SK_fSH_SH_NSA_17integral_constantINSA_4UMMA5MajorELSR_0EEESS_NSP_INSQ_7ScaleInELST_0EEESU_EEEEEENSA_6LayoutINSB_IJSE_SE_SE_EEENSB_IJNSC_ILi0EEESZ_SZ_EEEEENSB_IJNSA_10UnderscoreES12_S12_EEEEENS7_6detail27Sm100ImplicitGemmTileTraitsINSA_20SM90_TMA_LOAD_IM2COLENSA_14ComposedLayoutINSA_7SwizzleILi2ELi4ELi3EEENSA_18smem_ptr_flag_bitsILi8EEENSX_INSB_IJNSC_ILi8EEESH_EEENSB_IJSH_SE_EEEEEEEvEENS16_INSA_23SM90_TMA_LOAD_MULTICASTES1H_vEEEENS_8epilogue10collective18CollectiveEpilogueINS1M_23Sm100TmaWarpSpecializedILi1ELi1ELi32ELb0ELb0EEEJSJ_NSB_IJNSX_ISH_SE_EES1R_EEESK_NSB_IJNSB_IJllllEEESE_SZ_EEESK_S1U_NS1M_6fusion15FusionCallbacksIS1Q_NS1V_17LinearCombinationISK_fSK_fLNS_15FloatRoundStyleE2EEESJ_S1S_JEEENSA_5SM1004TMEM4LOAD26SM100_TMEM_LOAD_16dp32b32xES17_S1H_NSA_39AutoVectorizingCopyWithAssumedAlignmentILi128EEENSA_21SM90_TMA_STORE_IM2COLES1H_S26_S26_EEEvvEEEEvNT_6ParamsE:
        .type           _ZN7cutlass13device_kernelINS_4conv6kernel13ConvUniversalINS1_16ConvProblemShapeILNS1_8OperatorE0ELi3EEENS1_10collective14CollectiveConvINS1_47MainloopSm100TmaUmmaWarpSpecializedImplicitGemmILS5_0ELi27ELi3ELi1ELi2EN4cute5tupleIJNSA_1CILi2EEENSC_ILi1EEESE_EEEEENSB_IJNSC_ILi64EEESH_NSB_IJSH_EEEEEENS_12float_e4m3_tESK_NSA_8TiledMMAINSA_8MMA_AtomIJNSA_10MMA_TraitsINSA_19SM100_MMA_F8F6F4_SSEJSK_SK_fSH_SH_NSA_17integral_constantINSA_4UMMA5MajorELSR_0EEESS_NSP_INSQ_7ScaleInELST_0EEESU_EEEEEENSA_6LayoutINSB_IJSE_SE_SE_EEENSB_IJNSC_ILi0EEESZ_SZ_EEEEENSB_IJNSA_10UnderscoreES12_S12_EEEEENS7_6detail27Sm100ImplicitGemmTileTraitsINSA_20SM90_TMA_LOAD_IM2COLENSA_14ComposedLayoutINSA_7SwizzleILi2ELi4ELi3EEENSA_18smem_ptr_flag_bitsILi8EEENSX_INSB_IJNSC_ILi8EEESH_EEENSB_IJSH_SE_EEEEEEEvEENS16_INSA_23SM90_TMA_LOAD_MULTICASTES1H_vEEEENS_8epilogue10collective18CollectiveEpilogueINS1M_23Sm100TmaWarpSpecializedILi1ELi1ELi32ELb0ELb0EEEJSJ_NSB_IJNSX_ISH_SE_EES1R_EEESK_NSB_IJNSB_IJllllEEESE_SZ_EEESK_S1U_NS1M_6fusion15FusionCallbacksIS1Q_NS1V_17LinearCombinationISK_fSK_fLNS_15FloatRoundStyleE2EEESJ_S1S_JEEENSA_5SM1004TMEM4LOAD26SM100_TMEM_LOAD_16dp32b32xES17_S1H_NSA_39AutoVectorizingCopyWithAssumedAlignmentILi128EEENSA_21SM90_TMA_STORE_IM2COLES1H_S26_S26_EEEvvEEEEvNT_6ParamsE,@function
        .size           _ZN7cutlass13device_kernelINS_4conv6kernel13ConvUniversalINS1_16ConvProblemShapeILNS1_8OperatorE0ELi3EEENS1_10collective14CollectiveConvINS1_47MainloopSm100TmaUmmaWarpSpecializedImplicitGemmILS5_0ELi27ELi3ELi1ELi2EN4cute5tupleIJNSA_1CILi2EEENSC_ILi1EEESE_EEEEENSB_IJNSC_ILi64EEESH_NSB_IJSH_EEEEEENS_12float_e4m3_tESK_NSA_8TiledMMAINSA_8MMA_AtomIJNSA_10MMA_TraitsINSA_19SM100_MMA_F8F6F4_SSEJSK_SK_fSH_SH_NSA_17integral_constantINSA_4UMMA5MajorELSR_0EEESS_NSP_INSQ_7ScaleInELST_0EEESU_EEEEEENSA_6LayoutINSB_IJSE_SE_SE_EEENSB_IJNSC_ILi0EEESZ_SZ_EEEEENSB_IJNSA_10UnderscoreES12_S12_EEEEENS7_6detail27Sm100ImplicitGemmTileTraitsINSA_20SM90_TMA_LOAD_IM2COLENSA_14ComposedLayoutINSA_7SwizzleILi2ELi4ELi3EEENSA_18smem_ptr_flag_bitsILi8EEENSX_INSB_IJNSC_ILi8EEESH_EEENSB_IJSH_SE_EEEEEEEvEENS16_INSA_23SM90_TMA_LOAD_MULTICASTES1H_vEEEENS_8epilogue10collective18CollectiveEpilogueINS1M_23Sm100TmaWarpSpecializedILi1ELi1ELi32ELb0ELb0EEEJSJ_NSB_IJNSX_ISH_SE_EES1R_EEESK_NSB_IJNSB_IJllllEEESE_SZ_EEESK_S1U_NS1M_6fusion15FusionCallbacksIS1Q_NS1V_17LinearCombinationISK_fSK_fLNS_15FloatRoundStyleE2EEESJ_S1S_JEEENSA_5SM1004TMEM4LOAD26SM100_TMEM_LOAD_16dp32b32xES17_S1H_NSA_39AutoVectorizingCopyWithAssumedAlignmentILi128EEENSA_21SM90_TMA_STORE_IM2COLES1H_S26_S26_EEEvvEEEEvNT_6ParamsE,(.L_x_195 - _ZN7cutlass13device_kernelINS_4conv6kernel13ConvUniversalINS1_16ConvProblemShapeILNS1_8OperatorE0ELi3EEENS1_10collective14CollectiveConvINS1_47MainloopSm100TmaUmmaWarpSpecializedImplicitGemmILS5_0ELi27ELi3ELi1ELi2EN4cute5tupleIJNSA_1CILi2EEENSC_ILi1EEESE_EEEEENSB_IJNSC_ILi64EEESH_NSB_IJSH_EEEEEENS_12float_e4m3_tESK_NSA_8TiledMMAINSA_8MMA_AtomIJNSA_10MMA_TraitsINSA_19SM100_MMA_F8F6F4_SSEJSK_SK_fSH_SH_NSA_17integral_constantINSA_4UMMA5MajorELSR_0EEESS_NSP_INSQ_7ScaleInELST_0EEESU_EEEEEENSA_6LayoutINSB_IJSE_SE_SE_EEENSB_IJNSC_ILi0EEESZ_SZ_EEEEENSB_IJNSA_10UnderscoreES12_S12_EEEEENS7_6detail27Sm100ImplicitGemmTileTraitsINSA_20SM90_TMA_LOAD_IM2COLENSA_14ComposedLayoutINSA_7SwizzleILi2ELi4ELi3EEENSA_18smem_ptr_flag_bitsILi8EEENSX_INSB_IJNSC_ILi8EEESH_EEENSB_IJSH_SE_EEEEEEEvEENS16_INSA_23SM90_TMA_LOAD_MULTICASTES1H_vEEEENS_8epilogue10collective18CollectiveEpilogueINS1M_23Sm100TmaWarpSpecializedILi1ELi1ELi32ELb0ELb0EEEJSJ_NSB_IJNSX_ISH_SE_EES1R_EEESK_NSB_IJNSB_IJllllEEESE_SZ_EEESK_S1U_NS1M_6fusion15FusionCallbacksIS1Q_NS1V_17LinearCombinationISK_fSK_fLNS_15FloatRoundStyleE2EEESJ_S1S_JEEENSA_5SM1004TMEM4LOAD26SM100_TMEM_LOAD_16dp32b32xES17_S1H_NSA_39AutoVectorizingCopyWithAssumedAlignmentILi128EEENSA_21SM90_TMA_STORE_IM2COLES1H_S26_S26_EEEvvEEEEvNT_6ParamsE)
        .other          _ZN7cutlass13device_kernelINS_4conv6kernel13ConvUniversalINS1_16ConvProblemShapeILNS1_8OperatorE0ELi3EEENS1_10collective14CollectiveConvINS1_47MainloopSm100TmaUmmaWarpSpecializedImplicitGemmILS5_0ELi27ELi3ELi1ELi2EN4cute5tupleIJNSA_1CILi2EEENSC_ILi1EEESE_EEEEENSB_IJNSC_ILi64EEESH_NSB_IJSH_EEEEEENS_12float_e4m3_tESK_NSA_8TiledMMAINSA_8MMA_AtomIJNSA_10MMA_TraitsINSA_19SM100_MMA_F8F6F4_SSEJSK_SK_fSH_SH_NSA_17integral_constantINSA_4UMMA5MajorELSR_0EEESS_NSP_INSQ_7ScaleInELST_0EEESU_EEEEEENSA_6LayoutINSB_IJSE_SE_SE_EEENSB_IJNSC_ILi0EEESZ_SZ_EEEEENSB_IJNSA_10UnderscoreES12_S12_EEEEENS7_6detail27Sm100ImplicitGemmTileTraitsINSA_20SM90_TMA_LOAD_IM2COLENSA_14ComposedLayoutINSA_7SwizzleILi2ELi4ELi3EEENSA_18smem_ptr_flag_bitsILi8EEENSX_INSB_IJNSC_ILi8EEESH_EEENSB_IJSH_SE_EEEEEEEvEENS16_INSA_23SM90_TMA_LOAD_MULTICASTES1H_vEEEENS_8epilogue10collective18CollectiveEpilogueINS1M_23Sm100TmaWarpSpecializedILi1ELi1ELi32ELb0ELb0EEEJSJ_NSB_IJNSX_ISH_SE_EES1R_EEESK_NSB_IJNSB_IJllllEEESE_SZ_EEESK_S1U_NS1M_6fusion15FusionCallbacksIS1Q_NS1V_17LinearCombinationISK_fSK_fLNS_15FloatRoundStyleE2EEESJ_S1S_JEEENSA_5SM1004TMEM4LOAD26SM100_TMEM_LOAD_16dp32b32xES17_S1H_NSA_39AutoVectorizingCopyWithAssumedAlignmentILi128EEENSA_21SM90_TMA_STORE_IM2COLES1H_S26_S26_EEEvvEEEEvNT_6ParamsE,@"STO_CUDA_ENTRY STV_DEFAULT"
_ZN7cutlass13device_kernelINS_4conv6kernel13ConvUniversalINS1_16ConvProblemShapeILNS1_8OperatorE0ELi3EEENS1_10collective14CollectiveConvINS1_47MainloopSm100TmaUmmaWarpSpecializedImplicitGemmILS5_0ELi27ELi3ELi1ELi2EN4cute5tupleIJNSA_1CILi2EEENSC_ILi1EEESE_EEEEENSB_IJNSC_ILi64EEESH_NSB_IJSH_EEEEEENS_12float_e4m3_tESK_NSA_8TiledMMAINSA_8MMA_AtomIJNSA_10MMA_TraitsINSA_19SM100_MMA_F8F6F4_SSEJSK_SK_fSH_SH_NSA_17integral_constantINSA_4UMMA5MajorELSR_0EEESS_NSP_INSQ_7ScaleInELST_0EEESU_EEEEEENSA_6LayoutINSB_IJSE_SE_SE_EEENSB_IJNSC_ILi0EEESZ_SZ_EEEEENSB_IJNSA_10UnderscoreES12_S12_EEEEENS7_6detail27Sm100ImplicitGemmTileTraitsINSA_20SM90_TMA_LOAD_IM2COLENSA_14ComposedLayoutINSA_7SwizzleILi2ELi4ELi3EEENSA_18smem_ptr_flag_bitsILi8EEENSX_INSB_IJNSC_ILi8EEESH_EEENSB_IJSH_SE_EEEEEEEvEENS16_INSA_23SM90_TMA_LOAD_MULTICASTES1H_vEEEENS_8epilogue10collective18CollectiveEpilogueINS1M_23Sm100TmaWarpSpecializedILi1ELi1ELi32ELb0ELb0EEEJSJ_NSB_IJNSX_ISH_SE_EES1R_EEESK_NSB_IJNSB_IJllllEEESE_SZ_EEESK_S1U_NS1M_6fusion15FusionCallbacksIS1Q_NS1V_17LinearCombinationISK_fSK_fLNS_15FloatRoundStyleE2EEESJ_S1S_JEEENSA_5SM1004TMEM4LOAD26SM100_TMEM_LOAD_16dp32b32xES17_S1H_NSA_39AutoVectorizingCopyWithAssumedAlignmentILi128EEENSA_21SM90_TMA_STORE_IM2COLES1H_S26_S26_EEEvvEEEEvNT_6ParamsE:
[----:B------:R-:W1:Y:S01]  /*0000*/  LDC R1, c[0x0][0x37c] ;  /* 0x0000df00ff017b82 */ /* 0x000e620000000800 */
[----:B------:R-:W2:Y:S01]  /*0010*/  S2R R76, SR_TID.X ;  /* 0x00000000004c7919 */ /* 0x000ea20000002100 */
[----:B------:R-:W3:Y:S01]  /*0020*/  LDCU.64 UR8, c[0x0][0x990] ;  /* 0x00013200ff0877ac */ /* 0x000ee20008000a00 */
[----:B-1----:R-:W-:Y:S01]  /*0030*/  VIADD R1, R1, 0xfffffff8 ;  /* 0xfffffff801017836 */ /* 0x002fe20000000000 */
[----:B------:R-:W-:Y:S02]  /*0040*/  PRMT R82, RZ, 0x7610, R82 ;  /* 0x00007610ff527816 */ /* 0x000fe40000000052 */
[----:B------:R-:W-:Y:S01]  /*0050*/  ELECT P3, URZ, PT ;  /* 0x0000000000ff782f */ /* 0x000fe20003860000 */
[----:B---3--:R-:W-:-:S04]  /*0060*/  UISETP.NE.U32.AND UP0, UPT, UR8, URZ, UPT ;  /* 0x000000ff0800728c */ /* 0x008fc8000bf05070 */
[----:B------:R-:W-:Y:S01]  /*0070*/  UISETP.NE.AND.EX UP0, UPT, UR9, URZ, UPT, UP0 ;  /* 0x000000ff0900728c */ /* 0x000fe2000bf05300 */
[----:B--2---:R-:W-:-:S05]  /*0080*/  SHF.R.U32.HI R83, RZ, 0x5, R76 ;  /* 0x00000005ff537819 */ /* 0x004fca000001164c */
[----:B------:R-:W1:Y:S02]  /*0090*/  SHFL.IDX PT, R0, R83, RZ, 0x1f ;  /* 0x00001fff53007589 */ /* 0x000e6400000e0000 */
[----:B-1----:R-:W-:Y:S01]  /*00a0*/  R2UR UR18, R0 ;  /* 0x00000000001272ca */ /* 0x002fe200000e0000 */
[----:B------:R-:W-:-:S14]  /*00b0*/  BRA.U UP0, `(.L_x_0) ;  /* 0x0000000100307547 */ /* 0x000fdc000b800000 */
[----:B------:R-:W1:Y:S02]  /*00c0*/  LDCU.64 UR4, c[0x0][0x988] ;  /* 0x00013100ff0477ac */ /* 0x000e640008000a00 */
[----:B-1----:R-:W-:-:S04]  /*00d0*/  UISETP.NE.U32.AND UP0, UPT, UR4, URZ, UPT ;  /* 0x000000ff0400728c */ /* 0x002fc8000bf05070 */
[----:B------:R-:W-:-:S09]  /*00e0*/  UISETP.NE.AND.EX UP0, UPT, UR5, URZ, UPT, UP0 ;  /* 0x000000ff0500728c */ /* 0x000fd2000bf05300 */
[----:B------:R-:W-:Y:S05]  /*00f0*/  BRA.U !UP0, `(.L_x_1) ;  /* 0x0000000108147547 */ /* 0x000fea000b800000 */
[----:B------:R-:W1:Y:S01]  /*0100*/  LDC.64 R2, c[0x0][0x988] ;  /* 0x00026200ff027b82 */ /* 0x000e620000000a00 */
[----:B------:R-:W1:Y:S02]  /*0110*/  LDCU.64 UR4, c[0x0][0x358] ;  /* 0x00006b00ff0477ac */ /* 0x000e640008000a00 */
[----:B-1----:R1:W5:Y:S01]  /*0120*/  LDG.E R39, desc[UR4][R2.64] ;  /* 0x0000000402277981 */ /* 0x002362000c1e1900 */
[----:B------:R-:W-:Y:S01]  /*0130*/  HFMA2 R82, -RZ, RZ, 0, 5.9604644775390625e-08 ;  /* 0x00000001ff527431 */ /* 0x000fe200000001ff */
[----:B------:R-:W-:Y:S05]  /*0140*/  BRA `(.L_x_0) ;  /* 0x00000000000c7947 */ /* 0x000fea0003800000 */
.L_x_1:
[----:B------:R-:W1:Y:S01]  /*0150*/  LDCU UR4, c[0x0][0x980] ;  /* 0x00013000ff0477ac */ /* 0x000e620008000800 */
[----:B------:R-:W-:Y:S01]  /*0160*/  HFMA2 R82, -RZ, RZ, 0, 5.9604644775390625e-08 ;  /* 0x00000001ff527431 */ /* 0x000fe200000001ff */
[----:B-1----:R-:W-:-:S07]  /*0170*/  MOV R39, UR4 ;  /* 0x0000000400277c02 */ /* 0x002fce0008000f00 */
.L_x_0:
[----:B------:R-:W2:Y:S02]  /*0180*/  LDCU.64 UR4, c[0x0][0x9b0] ;  /* 0x00013600ff0477ac */ /* 0x000ea40008000a00 */
[----:B--2---:R-:W-:-:S04]  /*0190*/  UISETP.NE.U32.AND UP0, UPT, UR4, URZ, UPT ;  /* 0x000000ff0400728c */ /* 0x004fc8000bf05070 */
[----:B------:R-:W-:-:S09]  /*01a0*/  UISETP.NE.AND.EX UP0, UPT, UR5, URZ, UPT, UP0 ;  /* 0x000000ff0500728c */ /* 0x000fd2000bf05300 */
[----:B------:R-:W-:Y:S05]  /*01b0*/  BRA.U UP0, `(.L_x_2) ;  /* 0x0000000100287547 */ /* 0x000fea000b800000 */
[----:B------:R-:W2:Y:S02]  /*01c0*/  LDCU.64 UR4, c[0x0][0x9a8] ;  /* 0x00013500ff0477ac */ /* 0x000ea40008000a00 */
[----:B--2---:R-:W-:-:S04]  /*01d0*/  UISETP.NE.U32.AND UP0, UPT, UR4, URZ, UPT ;  /* 0x000000ff0400728c */ /* 0x004fc8000bf05070 */
[----:B------:R-:W-:-:S09]  /*01e0*/  UISETP.NE.AND.EX UP0, UPT, UR5, URZ, UPT, UP0 ;  /* 0x000000ff0500728c */ /* 0x000fd2000bf05300 */
[----:B------:R-:W-:Y:S05]  /*01f0*/  BRA.U !UP0, `(.L_x_3) ;  /* 0x0000000108107547 */ /* 0x000fea000b800000 */
[----:B-1----:R-:W1:Y:S01]  /*0200*/  LDC.64 R2, c[0x0][0x9a8] ;  /* 0x00026a00ff027b82 */ /* 0x002e620000000a00 */
[----:B------:R-:W1:Y:S02]  /*0210*/  LDCU.64 UR4, c[0x0][0x358] ;  /* 0x00006b00ff0477ac */ /* 0x000e640008000a00 */
[----:B-1----:R2:W5:Y:S01]  /*0220*/  LDG.E R38, desc[UR4][R2.64] ;  /* 0x0000000402267981 */ /* 0x002562000c1e1900 */
[----:B------:R-:W-:Y:S05]  /*0230*/  BRA `(.L_x_2) ;  /* 0x0000000000087947 */ /* 0x000fea0003800000 */
.L_x_3:
[----:B------:R-:W2:Y:S02]  /*0240*/  LDCU UR4, c[0x0][0x9a0] ;  /* 0x00013400ff0477ac */ /* 0x000ea40008000800 */
[----:B--2---:R-:W-:Y:S02]  /*0250*/  MOV R38, UR4 ;  /* 0x0000000400267c02 */ /* 0x004fe40008000f00 */
.L_x_2:
[----:B------:R-:W-:Y:S01]  /*0260*/  IMAD.U32 R0, RZ, RZ, UR18 ;  /* 0x00000012ff007e24 */ /* 0x000fe2000f8e00ff */
[----:B------:R-:W-:Y:S04]  /*0270*/  BSSY.RECONVERGENT B0, `(.L_x_4) ;  /* 0x000000c000007945 */ /* 0x000fe80003800200 */
[C---:B------:R-:W-:Y:S02]  /*0280*/  ISETP.NE.OR P1, PT, R0.reuse, 0x1, !P3 ;  /* 0x000000010000780c */ /* 0x040fe40005f25670 */
[----:B------:R-:W-:-:S11]  /*0290*/  ISETP.NE.OR P0, PT, R0, 0x3, !P3 ;  /* 0x000000030000780c */ /* 0x000fd60005f05670 */
[----:B------:R-:W-:Y:S05]  /*02a0*/  @P1 BRA `(.L_x_5) ;  /* 0x0000000000201947 */ /* 0x000fea0003800000 */
[----:B------:R-:W3:Y:S02]  /*02b0*/  LDCU.64 UR4, c[0x0][0x348] ;  /* 0x00006900ff0477ac */ /* 0x000ee40008000a00 */
[----:B---3--:R-:W-:Y:S02]  /*02c0*/  UIADD3 UR6, UP1, UPT, UR4, 0x80, URZ ;  /* 0x0000008004067890 */ /* 0x008fe4000ff3e0ff */
[----:B------:R-:W-:Y:S02]  /*02d0*/  UIADD3 UR4, UP0, UPT, UR4, 0x200, URZ ;  /* 0x0000020004047890 */ /* 0x000fe4000ff1e0ff */
[----:B------:R-:W-:Y:S02]  /*02e0*/  UIADD3.X UR7, UPT, UPT, URZ, UR5, URZ, UP1, !UPT ;  /* 0x00000005ff077290 */ /* 0x000fe40008ffe4ff */
[----:B------:R-:W-:-:S07]  /*02f0*/  UIADD3.X UR5, UPT, UPT, URZ, UR5, URZ, UP0, !UPT ;  /* 0x00000005ff057290 */ /* 0x000fce00087fe4ff */
[----:B------:R3:W-:Y:S02]  /*0300*/  UTMACCTL.PF [UR6] ;  /* 0x00000000060079b9 */ /* 0x0007e40008040000 */
[----:B------:R3:W-:Y:S02]  /*0310*/  UTMACCTL.PF [UR4] ;  /* 0x00000000040079b9 */ /* 0x0007e40008040000 */
[----:B---3--:R-:W-:Y:S01]  /*0320*/  NOP ;  /* 0x0000000000007918 */ /* 0x008fe20000000000 */
.L_x_5:
[----:B------:R-:W-:Y:S05]  /*0330*/  BSYNC.RECONVERGENT B0 ;  /* 0x0000000000007941 */ /* 0x000fea0003800200 */
.L_x_4:
[----:B------:R-:W-:Y:S04]  /*0340*/  BSSY.RECONVERGENT B0, `(.L_x_6) ;  /* 0x000000a000007945 */ /* 0x000fe80003800200 */
        /* <DEDUP_REMOVED lines=9> */
.L_x_7:
[----:B------:R-:W-:Y:S05]  /*03e0*/  BSYNC.RECONVERGENT B0 ;  /* 0x0000000000007941 */ /* 0x000fea0003800200 */
.L_x_6:
[----:B------:R-:W3:Y:S01]  /*03f0*/  LDCU.64 UR4, c[0x0][0x988] ;  /* 0x00013100ff0477ac */ /* 0x000ee20008000a00 */
[----:B------:R-:W-:Y:S02]  /*0400*/  UISETP.EQ.U32.AND UP1, UPT, UR8, URZ, UPT ;  /* 0x000000ff0800728c */ /* 0x000fe4000bf22070 */
[----:B------:R-:W-:Y:S02]  /*0410*/  UPLOP3.LUT UP3, UPT, UPT, UPT, UPT, 0x80, 0x8 ;  /* 0x000000000008789c */ /* 0x000fe40003f6f070 */
[----:B---3--:R-:W-:-:S04]  /*0420*/  UISETP.NE.U32.AND UP0, UPT, UR4, URZ, UPT ;  /* 0x000000ff0400728c */ /* 0x008fc8000bf05070 */
[----:B------:R-:W-:-:S04]  /*0430*/  UISETP.NE.AND.EX UP2, UPT, UR5, URZ, UPT, UP0 ;  /* 0x000000ff0500728c */ /* 0x000fc8000bf45300 */
[----:B------:R-:W-:-:S04]  /*0440*/  UISETP.EQ.OR.EX UP4, UPT, UR9, URZ, !UP2, UP1 ;  /* 0x000000ff0900728c */ /* 0x000fc8000d782710 */
[----:B------:R-:W-:-:S06]  /*0450*/  UP2UR UR4, UPR, URZ, 0x10 ;  /* 0x00000010ff047883 */ /* 0x000fcc0008000000 */
[----:B------:R-:W-:Y:S01]  /*0460*/  MOV R88, UR4 ;  /* 0x0000000400587c02 */ /* 0x000fe20008000f00 */
[----:B------:R-:W-:Y:S06]  /*0470*/  BRA.U !UP4, `(.L_x_8) ;  /* 0x000000010c207547 */ /* 0x000fec000b800000 */
[----:B------:R-:W-:Y:S01]  /*0480*/  UISETP.NE.U32.AND UP1, UPT, UR8, URZ, UPT ;  /* 0x000000ff0800728c */ /* 0x000fe2000bf25070 */
[----:B-----5:R-:W-:Y:S01]  /*0490*/  FSETP.NEU.AND P0, PT, R39, RZ, PT ;  /* 0x000000ff2700720b */ /* 0x020fe20003f0d000 */
[----:B------:R-:W-:Y:S02]  /*04a0*/  USEL UR4, URZ, 0xffffffff, UP2 ;  /* 0xffffffffff047887 */ /* 0x000fe40009000000 */
[----:B------:R-:W-:-:S10]  /*04b0*/  UISETP.NE.AND.EX UP1, UPT, UR9, URZ, UPT, UP1 ;  /* 0x000000ff0900728c */ /* 0x000fd4000bf25310 */
[----:B------:R-:W-:Y:S01]  /*04c0*/  VOTEU.ANY UP0, P0 ;  /* 0x0000000000ff7886 */ /* 0x000fe20000000100 */
[----:B------:R-:W-:-:S04]  /*04d0*/  @!UP1 USEL UR4, URZ, 0xffffffff, UP0 ;  /* 0xffffffffff049887 */ /* 0x000fc80008000000 */
[----:B------:R-:W-:-:S04]  /*04e0*/  ULOP3.LUT UR4, UR4, 0x1, URZ, 0xc0, !UPT ;  /* 0x0000000104047892 */ /* 0x000fc8000f8ec0ff */
[----:B------:R-:W-:-:S11]  /*04f0*/  UISETP.NE.U32.AND UP3, UPT, UR4, 0x1, UPT ;  /* 0x000000010400788c */ /* 0x000fd6000bf65070 */
.L_x_8:
[----:B-12---:R-:W1:Y:S02]  /*0500*/  SHFL.IDX PT, R2, R83, RZ, 0x1f ;  /* 0x00001fff53027589 */ /* 0x006e6400000e0000 */
[----:B-1----:R-:W-:-:S13]  /*0510*/  ISETP.NE.AND P0, PT, R2, RZ, PT ;  /* 0x000000ff0200720c */ /* 0x002fda0003f05270 */
[----:B------:R-:W-:Y:S05]  /*0520*/  @P0 BRA `(.L_x_9) ;  /* 0x00000004001c0947 */ /* 0x000fea0003800000 */
[----:B------:R-:W-:Y:S01]  /*0530*/  ELECT P0, URZ, PT ;  /* 0x0000000000ff782f */ /* 0x000fe20003800000 */
[----:B------:R-:W-:-:S12]  /*0540*/  BSSY.RECONVERGENT B0, `(.L_x_9) ;  /* 0x0000045000007945 */ /* 0x000fd80003800200 */
[----:B------:R-:W-:Y:S05]  /*0550*/  @!P0 BRA `(.L_x_10) ;  /* 0x00000004000c8947 */ /* 0x000fea0003800000 */
[----:B------:R-:W1:Y:S01]  /*0560*/  S2UR UR4, SR_CgaCtaId ;  /* 0x00000000000479c3 */ /* 0x000e620000008800 */
[----:B------:R-:W-:Y:S01]  /*0570*/  UMOV UR5, 0x400 ;  /* 0x0000040000057882 */ /* 0x000fe20000000000 */
[----:B------:R-:W-:Y:S01]  /*0580*/  UMOV UR8, 0x1 ;  /* 0x0000000100087882 */ /* 0x000fe20000000000 */
[----:B------:R-:W-:Y:S01]  /*0590*/  UMOV UR6, 0x2 ;  /* 0x0000000200067882 */ /* 0x000fe20000000000 */
[----:B------:R-:W-:-:S04]  /*05a0*/  UIADD3 UR8, UPT, UPT, -UR8, 0x100000, URZ ;  /* 0x0010000008087890 */ /* 0x000fc8000fffe1ff */
[----:B------:R-:W-:Y:S02]  /*05b0*/  USHF.L.U32 UR9, UR8, 0xb, URZ ;  /* 0x0000000b08097899 */ /* 0x000fe400080006ff */
[----:B------:R-:W-:Y:S02]  /*05c0*/  USHF.L.U32 UR8, UR8, 0x1, URZ ;  /* 0x0000000108087899 */ /* 0x000fe400080006ff */
[----:B------:R-:W-:-:S04]  /*05d0*/  UIADD3 UR6, UPT, UPT, -UR6, 0x100000, URZ ;  /* 0x0010000006067890 */ /* 0x000fc8000fffe1ff */
[----:B------:R-:W-:Y:S02]  /*05e0*/  USHF.L.U32 UR7, UR6, 0xb, URZ ;  /* 0x0000000b06077899 */ /* 0x000fe400080006ff */
[----:B------:R-:W-:Y:S02]  /*05f0*/  USHF.L.U32 UR6, UR6, 0x1, URZ ;  /* 0x0000000106067899 */ /* 0x000fe400080006ff */
[----:B-1----:R-:W-:Y:S01]  /*0600*/  ULEA UR4, UR4, UR5, 0x18 ;  /* 0x0000000504047291 */ /* 0x002fe2000f8ec0ff */
[----:B------:R-:W1:Y:S11]  /*0610*/  FENCE.VIEW.ASYNC.S ;  /* 0x00000000000073c6 */ /* 0x000e760000000000 */
[----:B-1----:R1:W2:Y:S01]  /*0620*/  SYNCS.EXCH.64 URZ, [UR4], UR8 ;  /* 0x0000000804ff75b2 */ /* 0x0022a20008000100 */
[----:B------:R1:W3:Y:S01]  /*0630*/  SYNCS.EXCH.64 URZ, [UR4+0xd8], UR6 ;  /* 0x0000d80604ff75b2 */ /* 0x0002e20008000100 */
[----:B------:R1:W4:Y:S01]  /*0640*/  SYNCS.EXCH.64 URZ, [UR4+0x8], UR8 ;  /* 0x0000080804ff75b2 */ /* 0x0003220008000100 */
[----:B------:R1:W1:Y:S01]  /*0650*/  SYNCS.EXCH.64 URZ, [UR4+0xe0], UR6 ;  /* 0x0000e00604ff75b2 */ /* 0x0002620008000100 */
        /* <DEDUP_REMOVED lines=50> */
[----:B--234-:R-:W-:Y:S01]  /*0980*/  NOP ;  /* 0x0000000000007918 */ /* 0x01cfe20000000000 */
.L_x_10:
[----:B-1----:R-:W-:Y:S05]  /*0990*/  BSYNC.RECONVERGENT B0 ;  /* 0x0000000000007941 */ /* 0x002fea0003800200 */
.L_x_9:
[----:B------:R-:W1:Y:S01]  /*09a0*/  SHFL.IDX PT, R2, R83, RZ, 0x1f ;  /* 0x00001fff53027589 */ /* 0x000e6200000e0000 */
[----:B------:R-:W-:Y:S01]  /*09b0*/  NOP ;  /* 0x0000000000007918 */ /* 0x000fe20000000000 */
[----:B-1----:R-:W-:-:S13]  /*09c0*/  ISETP.NE.AND P0, PT, R2, 0x1, PT ;  /* 0x000000010200780c */ /* 0x002fda0003f05270 */
[----:B------:R-:W-:Y:S05]  /*09d0*/  @P0 BRA `(.L_x_11) ;  /* 0x0000000000400947 */ /* 0x000fea0003800000 */
        /* <DEDUP_REMOVED lines=9> */
[----:B------:R-:W-:Y:S01]  /*0a70*/  USHF.L.U32 UR6, UR6, 0x1, URZ ;  /* 0x0000000106067899 */ /* 0x000fe200080006ff */
[----:B------:R-:W-:Y:S01]  /*0a80*/  ELECT P0, URZ, PT ;  /* 0x0000000000ff782f */ /* 0x000fe20003800000 */
[----:B-1----:R-:W-:Y:S01]  /*0a90*/  ULEA UR4, UR4, UR5, 0x18 ;  /* 0x0000000504047291 */ /* 0x002fe2000f8ec0ff */
[----:B------:R-:W1:Y:S11]  /*0aa0*/  FENCE.VIEW.ASYNC.S ;  /* 0x00000000000073c6 */ /* 0x000e760000000000 */
[----:B-1----:R1:W2:Y:S01]  /*0ab0*/  SYNCS.EXCH.64 URZ, [UR4+0x1b0], UR8 ;  /* 0x0001b00804ff75b2 */ /* 0x0022a20008000100 */
[----:B------:R1:W3:Y:S01]  /*0ac0*/  SYNCS.EXCH.64 URZ, [UR4+0x1b8], UR6 ;  /* 0x0001b80604ff75b2 */ /* 0x0002e20008000100 */
[----:B------:R-:W-:Y:S01]  /*0ad0*/  NOP ;  /* 0x0000000000007918 */ /* 0x000fe20000000000 */
.L_x_11:
[----:B------:R-:W4:Y:S01]  /*0ae0*/  SHFL.IDX PT, R2, R83, RZ, 0x1f ;  /* 0x00001fff53027589 */ /* 0x000f2200000e0000 */
[----:B------:R-:W-:Y:S01]  /*0af0*/  NOP ;  /* 0x0000000000007918 */ /* 0x000fe20000000000 */
[----:B----4-:R-:W-:-:S13]  /*0b00*/  ISETP.NE.AND P0, PT, R2, 0x3, PT ;  /* 0x000000030200780c */ /* 0x010fda0003f05270 */
[----:B------:R-:W-:Y:S05]  /*0b10*/  @P0 BRA `(.L_x_12) ;  /* 0x0000000000300947 */ /* 0x000fea0003800000 */
[----:B-1----:R-:W1:Y:S01]  /*0b20*/  S2UR UR4, SR_CgaCtaId ;  /* 0x00000000000479c3 */ /* 0x002e620000008800 */
[----:B------:R-:W-:Y:S01]  /*0b30*/  UMOV UR6, 0x400 ;  /* 0x0000040000067882 */ /* 0x000fe20000000000 */
[----:B------:R-:W-:Y:S01]  /*0b40*/  UMOV UR5, 0x20 ;  /* 0x0000002000057882 */ /* 0x000fe20000000000 */
[----:B------:R-:W-:Y:S01]  /*0b50*/  ELECT P0, URZ, PT ;  /* 0x0000000000ff782f */ /* 0x000fe20003800000 */
[----:B-1----:R-:W-:Y:S02]  /*0b60*/  ULEA UR6, UR4, UR6, 0x18 ;  /* 0x0000000604067291 */ /* 0x002fe4000f8ec0ff */
[----:B------:R-:W-:-:S04]  /*0b70*/  UIADD3 UR4, UPT, UPT, -UR5, 0x100000, URZ ;  /* 0x0010000005047890 */ /* 0x000fc8000fffe1ff */
[----:B------:R-:W-:Y:S02]  /*0b80*/  USHF.L.U32 UR5, UR4, 0xb, URZ ;  /* 0x0000000b04057899 */ /* 0x000fe400080006ff */
[----:B------:R-:W-:Y:S01]  /*0b90*/  USHF.L.U32 UR4, UR4, 0x1, URZ ;  /* 0x0000000104047899 */ /* 0x000fe200080006ff */
[----:B------:R-:W1:Y:S11]  /*0ba0*/  FENCE.VIEW.ASYNC.S ;  /* 0x00000000000073c6 */ /* 0x000e760000000000 */
[----:B-1----:R4:W1:Y:S01]  /*0bb0*/  SYNCS.EXCH.64 URZ, [UR6+0x1c0], UR4 ;  /* 0x0001c00406ff75b2 */ /* 0x0028620008000100 */
[----:B------:R4:W1:Y:S02]  /*0bc0*/  SYNCS.EXCH.64 URZ, [UR6+0x1c8], UR4 ;  /* 0x0001c80406ff75b2 */ /* 0x0008640008000100 */
[----:B----4-:R-:W-:Y:S01]  /*0bd0*/  NOP ;  /* 0x0000000000007918 */ /* 0x010fe20000000000 */
.L_x_12:
[----:B------:R-:W4:Y:S01]  /*0be0*/  SHFL.IDX PT, R2, R83, RZ, 0x1f ;  /* 0x00001fff53027589 */ /* 0x000f2200000e0000 */
[----:B------:R-:W-:Y:S01]  /*0bf0*/  NOP ;  /* 0x0000000000007918 */ /* 0x000fe20000000000 */
[----:B----4-:R-:W-:-:S13]  /*0c00*/  ISETP.NE.AND P0, PT, R2, 0x4, PT ;  /* 0x000000040200780c */ /* 0x010fda0003f05270 */
[----:B------:R-:W-:Y:S05]  /*0c10*/  @P0 BRA `(.L_x_13) ;  /* 0x0000000000440947 */ /* 0x000fea0003800000 */
[----:B-1----:R-:W1:Y:S01]  /*0c20*/  S2UR UR6, SR_CgaCtaId ;  /* 0x00000000000679c3 */ /* 0x002e620000008800 */
[----:B------:R-:W-:Y:S01]  /*0c30*/  UMOV UR4, 0x1e0 ;  /* 0x000001e000047882 */ /* 0x000fe20000000000 */
[----:B------:R-:W-:Y:S01]  /*0c40*/  UMOV UR5, 0x400 ;  /* 0x0000040000057882 */ /* 0x000fe20000000000 */
[----:B------:R-:W-:Y:S01]  /*0c50*/  USEL UR4, UR4, 0x1a0, UP3 ;  /* 0x000001a004047887 */ /* 0x000fe20009800000 */
[----:B------:R-:W-:Y:S01]  /*0c60*/  UMOV UR8, 0x1 ;  /* 0x0000000100087882 */ /* 0x000fe20000000000 */
[----:B------:R-:W-:Y:S01]  /*0c70*/  ELECT P0, URZ, PT ;  /* 0x0000000000ff782f */ /* 0x000fe20003800000 */
[----:B------:R-:W-:-:S04]  /*0c80*/  UIADD3 UR8, UPT, UPT, -UR8, 0x100000, URZ ;  /* 0x0010000008087890 */ /* 0x000fc8000fffe1ff */
[----:B------:R-:W-:Y:S02]  /*0c90*/  USHF.L.U32 UR9, UR8, 0xb, URZ ;  /* 0x0000000b08097899 */ /* 0x000fe400080006ff */
[----:B------:R-:W-:Y:S02]  /*0ca0*/  USHF.L.U32 UR8, UR8, 0x1, URZ ;  /* 0x0000000108087899 */ /* 0x000fe400080006ff */
[----:B-1----:R-:W-:Y:S02]  /*0cb0*/  ULEA UR6, UR6, UR5, 0x18 ;  /* 0x0000000506067291 */ /* 0x002fe4000f8ec0ff */
[----:B------:R-:W-:-:S04]  /*0cc0*/  UIADD3 UR4, UPT, UPT, -UR4, 0x100000, URZ ;  /* 0x0010000004047890 */ /* 0x000fc8000fffe1ff */
[----:B------:R-:W-:Y:S02]  /*0cd0*/  USHF.L.U32 UR5, UR4, 0xb, URZ ;  /* 0x0000000b04057899 */ /* 0x000fe400080006ff */
[----:B------:R-:W-:Y:S01]  /*0ce0*/  USHF.L.U32 UR4, UR4, 0x1, URZ ;  /* 0x0000000104047899 */ /* 0x000fe200080006ff */
[----:B------:R-:W1:Y:S03]  /*0cf0*/  FENCE.VIEW.ASYNC.S ;  /* 0x00000000000073c6 */ /* 0x000e660000000000 */
[----:B-1----:R4:W1:Y:S08]  /*0d00*/  SYNCS.EXCH.64 URZ, [UR6+0x1d0], UR8 ;  /* 0x0001d00806ff75b2 */ /* 0x0028700008000100 */
[----:B------:R4:W1:Y:S02]  /*0d10*/  SYNCS.EXCH.64 URZ, [UR6+0x1d8], UR4 ;  /* 0x0001d80406ff75b2 */ /* 0x0008640008000100 */
[----:B----4-:R-:W-:Y:S01]  /*0d20*/  NOP ;  /* 0x0000000000007918 */ /* 0x010fe20000000000 */
.L_x_13:
[----:B------:R-:W4:Y:S01]  /*0d30*/  SHFL.IDX PT, R2, R83, RZ, 0x1f ;  /* 0x00001fff53027589 */ /* 0x000f2200000e0000 */
[----:B------:R-:W-:Y:S01]  /*0d40*/  NOP ;  /* 0x0000000000007918 */ /* 0x000fe20000000000 */
[----:B----4-:R-:W-:-:S13]  /*0d50*/  ISETP.NE.AND P0, PT, R2, 0x5, PT ;  /* 0x000000050200780c */ /* 0x010fda0003f05270 */
[----:B------:R-:W-:Y:S05]  /*0d60*/  @P0 BRA `(.L_x_14) ;  /* 0x0000000000480947 */ /* 0x000fea0003800000 */
[----:B------:R-:W4:Y:S01]  /*0d70*/  S2UR UR5, SR_CgaCtaId ;  /* 0x00000000000579c3 */ /* 0x000f220000008800 */
[----:B-1----:R-:W-:Y:S01]  /*0d80*/  UMOV UR4, 0x400 ;  /* 0x0000040000047882 */ /* 0x002fe20000000000 */
        /* <DEDUP_REMOVED lines=9> */
[----:B----4-:R-:W-:Y:S01]  /*0e20*/  ULEA UR4, UR5, UR4, 0x18 ;  /* 0x0000000405047291 */ /* 0x010fe2000f8ec0ff */
[----:B------:R-:W1:Y:S11]  /*0e30*/  FENCE.VIEW.ASYNC.S ;  /* 0x00000000000073c6 */ /* 0x000e760000000000 */
[----:B-1----:R4:W1:Y:S01]  /*0e40*/  SYNCS.EXCH.64 URZ, [UR4+0x1e0], UR8 ;  /* 0x0001e00804ff75b2 */ /* 0x0028620008000100 */
[----:B------:R4:W1:Y:S01]  /*0e50*/  SYNCS.EXCH.64 URZ, [UR4+0x1f0], UR6 ;  /* 0x0001f00604ff75b2 */ /* 0x0008620008000100 */
[----:B------:R4:W1:Y:S01]  /*0e60*/  SYNCS.EXCH.64 URZ, [UR4+0x1e8], UR8 ;  /* 0x0001e80804ff75b2 */ /* 0x0008620008000100 */
[----:B------:R4:W1:Y:S02]  /*0e70*/  SYNCS.EXCH.64 URZ, [UR4+0x1f8], UR6 ;  /* 0x0001f80604ff75b2 */ /* 0x0008640008000100 */
[----:B----4-:R-:W-:Y:S01]  /*0e80*/  NOP ;  /* 0x0000000000007918 */ /* 0x010fe20000000000 */
.L_x_14:
[----:B-1----:R-:W1:Y:S01]  /*0e90*/  LDCU UR4, c[0x0][0x36c] ;  /* 0x00006d80ff0477ac */ /* 0x002e620008000800 */
[----:B------:R-:W-:Y:S01]  /*0ea0*/  ISETP.NE.OR P3, PT, R0, 0x2, !P3 ;  /* 0x000000020000780c */ /* 0x000fe20005f65670 */
[----:B------:R-:W-:Y:S01]  /*0eb0*/  NOP ;  /* 0x0000000000007918 */ /* 0x000fe20000000000 */
[----:B------:R-:W-:Y:S01]  /*0ec0*/  LOP3.LUT R2, R76, 0x1f, RZ, 0xc0, !PT ;  /* 0x0000001f4c027812 */ /* 0x000fe200078ec0ff */
[----:B------:R-:W-:Y:S02]  /*0ed0*/  UISETP.NE.AND UP6, UPT, UR18, 0x2, UPT ;  /* 0x000000021200788c */ /* 0x000fe4000bfc5270 */
[----:B------:R-:W-:Y:S02]  /*0ee0*/  UISETP.NE.AND UP4, UPT, UR18, URZ, UPT ;  /* 0x000000ff1200728c */ /* 0x000fe4000bf85270 */
[----:B-1----:R-:W-:-:S09]  /*0ef0*/  UISETP.EQ.U32.AND UP5, UPT, UR4, 0x1, UPT ;  /* 0x000000010400788c */ /* 0x002fd2000bfa2070 */
[----:B------:R-:W-:Y:S05]  /*0f00*/  BRA.U !UP5, `(.L_x_15) ;  /* 0x000000010d087547 */ /* 0x000fea000b800000 */
[----:B--23--:R-:W-:Y:S01]  /*0f10*/  UCGABAR_ARV ;  /* 0x00000000000079c7 */ /* 0x00cfe20008000000 */
[----:B------:R-:W-:Y:S05]  /*0f20*/  BRA `(.L_x_16) ;  /* 0x0000000000047947 */ /* 0x000fea0003800000 */
.L_x_15:
[----:B--23--:R-:W-:Y:S01]  /*0f30*/  NOP ;  /* 0x0000000000007918 */ /* 0x00cfe20000000000 */
.L_x_16:
[----:B------:R-:W1:Y:S01]  /*0f40*/  S2UR UR46, SR_CTAID.X ;  /* 0x00000000002e79c3 */ /* 0x000e620000002500 */
[----:B------:R-:W-:-:S05]  /*0f50*/  CS2R.32 R87, SR_CgaSize ;  /* 0x0000000000577805 */ /* 0x000fca0000008a00 */
[----:B------:R-:W-:-:S05]  /*0f60*/  IMAD R87, R87, -0xa0, RZ ;  /* 0xffffff6057577824 */ /* 0x000fca00078e02ff */
[----:B------:R-:W-:-:S14]  /*0f70*/  R2UR UR5, R87 ;  /* 0x00000000570572ca */ /* 0x000fdc00000e0000 */
[----:B------:R-:W2:Y:S01]  /*0f80*/  LDCU UR5, c[0x0][UR5+0x2b0] ;  /* 0x00005600050577ac */ /* 0x000ea20008000800 */
[----:B------:R-:W-:-:S05]  /*0f90*/  CS2R.32 R87, SR_CgaSize ;  /* 0x0000000000577805 */ /* 0x000fca0000008a00 */
[----:B------:R-:W-:-:S05]  /*0fa0*/  IMAD R87, R87, -0xa0, RZ ;  /* 0xffffff6057577824 */ /* 0x000fca00078e02ff */
[----:B------:R-:W-:-:S14]  /*0fb0*/  R2UR UR4, R87 ;  /* 0x00000000570472ca */ /* 0x000fdc00000e0000 */
[----:B------:R-:W3:Y:S01]  /*0fc0*/  LDCU UR4, c[0x0][UR4+0x2b4] ;  /* 0x00005680040477ac */ /* 0x000ee20008000800 */
[----:B------:R-:W4:Y:S01]  /*0fd0*/  S2UR UR47, SR_CTAID.Y ;  /* 0x00000000002f79c3 */ /* 0x000f220000002600 */
[----:B------:R-:W-:-:S05]  /*0fe0*/  CS2R.32 R87, SR_CgaSize ;  /* 0x0000000000577805 */ /* 0x000fca0000008a00 */
[----:B------:R-:W-:-:S05]  /*0ff0*/  IMAD R87, R87, -0xa0, RZ ;  /* 0xffffff6057577824 */ /* 0x000fca00078e02ff */
[----:B------:R-:W-:-:S14]  /*1000*/  R2UR UR7, R87 ;  /* 0x00000000570772ca */ /* 0x000fdc00000e0000 */
[----:B------:R-:W3:Y:S01]  /*1010*/  LDCU UR7, c[0x0][UR7+0x2a0] ;  /* 0x00005400070777ac */ /* 0x000ee20008000800 */
[----:B------:R-:W-:-:S05]  /*1020*/  CS2R.32 R87, SR_CgaSize ;  /* 0x0000000000577805 */ /* 0x000fca0000008a00 */
[----:B------:R-:W-:-:S05]  /*1030*/  IMAD R87, R87, -0xa0, RZ ;  /* 0xffffff6057577824 */ /* 0x000fca00078e02ff */
[----:B------:R-:W-:-:S14]  /*1040*/  R2UR UR8, R87 ;  /* 0x00000000570872ca */ /* 0x000fdc00000e0000 */
[----:B------:R-:W3:Y:S01]  /*1050*/  LDCU UR8, c[0x0][UR8+0x2a4] ;  /* 0x00005480080877ac */ /* 0x000ee20008000800 */
[----:B------:R-:W3:Y:S01]  /*1060*/  S2UR UR9, SR_CgaCtaId ;  /* 0x00000000000979c3 */ /* 0x000ee20000008800 */
[----:B------:R-:W3:Y:S01]  /*1070*/  LDCU UR19, c[0x0][0xc24] ;  /* 0x00018480ff1377ac */ /* 0x000ee20008000800 */
[----:B------:R-:W3:Y:S01]  /*1080*/  LDCU UR39, c[0x0][0xc24] ;  /* 0x00018480ff2777ac */ /* 0x000ee20008000800 */
[----:B-1----:R-:W-:Y:S01]  /*1090*/  I2FP.F32.U32 R3, UR46 ;  /* 0x0000002e00037c45 */ /* 0x002fe20008201000 */
[----:B------:R-:W1:Y:S04]  /*10a0*/  LDCU UR22, c[0x0][0xc30] ;  /* 0x00018600ff1677ac */ /* 0x000e680008000800 */
[----:B--2---:R-:W-:Y:S01]  /*10b0*/  FMUL R3, R3, UR5 ;  /* 0x0000000503037c20 */ /* 0x004fe20008400000 */
[----:B----4-:R-:W-:-:S05]  /*10c0*/  I2FP.F32.U32 R0, UR47 ;  /* 0x0000002f00007c45 */ /* 0x010fca0008201000 */
[----:B------:R-:W2:Y:S01]  /*10d0*/  F2I.U32.TRUNC.NTZ R3, R3 ;  /* 0x0000000300037305 */ /* 0x000ea2000020f000 */
[----:B---3--:R-:W-:Y:S01]  /*10e0*/  FMUL R0, R0, UR4 ;  /* 0x0000000400007c20 */ /* 0x008fe20008400000 */
[----:B------:R-:W-:-:S06]  /*10f0*/  USHF.L.U32 UR38, UR9, 0xb, URZ ;  /* 0x0000000b09267899 */ /* 0x000fcc00080006ff */
[----:B------:R-:W3:Y:S01]  /*1100*/  F2I.U32.TRUNC.NTZ R0, R0 ;  /* 0x0000000000007305 */ /* 0x000ee2000020f000 */
[----:B------:R-:W-:Y:S01]  /*1110*/  ULOP3.LUT UR38, UR38, 0x800, URZ, 0xc0, !UPT ;  /* 0x0000080026267892 */ /* 0x000fe2000f8ec0ff */
[----:B--2---:R-:W-:Y:S02]  /*1120*/  R2UR UR4, R3 ;  /* 0x00000000030472ca */ /* 0x004fe400000e0000 */
[----:B---3--:R-:W-:Y:S02]  /*1130*/  R2UR UR6, R0 ;  /* 0x00000000000672ca */ /* 0x008fe400000e0000 */
[----:B------:R-:W-:-:S09]  /*1140*/  PRMT R0, RZ, 0x7610, R0 ;  /* 0x00007610ff007816 */ /* 0x000fd20000000000 */
[----:B------:R-:W-:-:S04]  /*1150*/  UIADD3 UR5, UPT, UPT, -UR4, URZ, URZ ;  /* 0x000000ff04057290 */ /* 0x000fc8000fffe1ff */
[----:B------:R-:W-:Y:S02]  /*1160*/  UIMAD UR5, UR7, UR5, UR46 ;  /* 0x00000005070572a4 */ /* 0x000fe4000f8e022e */
[----:B------:R-:W-:-:S04]  /*1170*/  UIADD3 UR4, UPT, UPT, -UR6, URZ, URZ ;  /* 0x000000ff06047290 */ /* 0x000fc8000fffe1ff */
[----:B------:R-:W-:Y:S01]  /*1180*/  IMAD.U32 R87, RZ, RZ, UR5 ;  /* 0x00000005ff577e24 */ /* 0x000fe2000f8e00ff */
[----:B------:R-:W-:-:S06]  /*1190*/  UIMAD UR4, UR8, UR4, UR47 ;  /* 0x00000004080472a4 */ /* 0x000fcc000f8e022f */
[----:B------:R-:W-:Y:S01]  /*11a0*/  IMAD.U32 R86, RZ, RZ, UR4 ;  /* 0x00000004ff567e24 */ /* 0x000fe2000f8e00ff */
[----:B-1----:R-:W-:Y:S06]  /*11b0*/  BRA.U UP4, `(.L_x_17) ;  /* 0x00000001042c7547 */ /* 0x002fec000b800000 */
[----:B------:R-:W-:Y:S02]  /*11c0*/  R2UR UR4, R86 ;  /* 0x00000000560472ca */ /* 0x000fe400000e0000 */
[----:B------:R-:W-:-:S11]  /*11d0*/  R2UR UR6, R87 ;  /* 0x00000000570672ca */ /* 0x000fd600000e0000 */
[----:B------:R-:W-:-:S04]  /*11e0*/  UISETP.NE.AND UP0, UPT, UR4, URZ, UPT ;  /* 0x000000ff0400728c */ /* 0x000fc8000bf05270 */
[----:B------:R-:W-:-:S04]  /*11f0*/  UISETP.EQ.OR UP0, UPT, UR6, URZ, !UP0 ;  /* 0x000000ff0600728c */ /* 0x000fc8000c702670 */
[----:B------:R-:W-:Y:S02]  /*1200*/  USEL UR5, URZ, 0x1, !UP0 ;  /* 0x00000001ff057887 */ /* 0x000fe4000c000000 */
[----:B------:R-:W-:-:S04]  /*1210*/  UISETP.NE.AND UP0, UPT, UR4, URZ, UPT ;  /* 0x000000ff0400728c */ /* 0x000fc8000bf05270 */
[----:B------:R-:W-:Y:S02]  /*1220*/  USEL UR4, URZ, 0x2, UP0 ;  /* 0x00000002ff047887 */ /* 0x000fe40008000000 */
[----:B------:R-:W-:-:S04]  /*1230*/  UISETP.NE.AND UP0, UPT, UR6, 0x1, UPT ;  /* 0x000000010600788c */ /* 0x000fc8000bf05270 */
[----:B------:R-:W-:-:S04]  /*1240*/  USEL UR4, UR4, 0x2, UP0 ;  /* 0x0000000204047887 */ /* 0x000fc80008000000 */
[----:B------:R-:W-:-:S06]  /*1250*/  UIADD3 UR4, UPT, UPT, UR5, UR4, URZ ;  /* 0x0000000405047290 */ /* 0x000fcc000fffe0ff */
[----:B------:R-:W-:-:S07]  /*1260*/  IMAD.U32 R0, RZ, RZ, UR4 ;  /* 0x00000004ff007e24 */ /* 0x000fce000f8e00ff */
.L_x_17:
[----:B------:R-:W1:Y:S01]  /*1270*/  S2UR UR44, SR_CTAID.Z ;  /* 0x00000000002c79c3 */ /* 0x000e620000002700 */
[----:B------:R-:W-:-:S09]  /*1280*/  UISETP.GE.AND UP0, UPT, UR19, 0x1, UPT ;  /* 0x000000011300788c */ /* 0x000fd2000bf06270 */
[----:B------:R-:W-:Y:S05]  /*1290*/  BRA.U !UP0, `(.L_x_18) ;  /* 0x0000000108d47547 */ /* 0x000fea000b800000 */
[----:B------:R-:W2:Y:S01]  /*12a0*/  LDCU.128 UR12, c[0x0][0xc10] ;  /* 0x00018200ff0c77ac */ /* 0x000ea20008000c00 */
[----:B------:R-:W3:Y:S01]  /*12b0*/  LDCU UR20, c[0x0][0xc0c] ;  /* 0x00018180ff1477ac */ /* 0x000ee20008000800 */
[----:B------:R-:W4:Y:S01]  /*12c0*/  LDCU UR6, c[0x0][0x370] ;  /* 0x00006e00ff0677ac */ /* 0x000f220008000800 */
[----:B------:R-:W1:Y:S01]  /*12d0*/  LDCU UR7, c[0x0][0x374] ;  /* 0x00006e80ff0777ac */ /* 0x000e620008000800 */
[----:B------:R-:W1:Y:S01]  /*12e0*/  LDCU UR21, c[0x0][0xc20] ;  /* 0x00018400ff1577ac */ /* 0x000e620008000800 */
[----:B--2---:R-:W-:Y:S02]  /*12f0*/  UIMAD.WIDE.U32 UR4, UR46, UR12, URZ ;  /* 0x0000000c2e0472a5 */ /* 0x004fe4000f8e00ff */
[----:B---3--:R-:W-:Y:S01]  /*1300*/  UISETP.NE.AND UP0, UPT, UR20, 0x1, UPT ;  /* 0x000000011400788c */ /* 0x008fe2000bf05270 */
[----:B------:R-:W2:Y:S01]  /*1310*/  LDCU.64 UR8, c[0x0][0xc28] ;  /* 0x00018500ff0877ac */ /* 0x000ea20008000a00 */
[----:B----4-:R-:W-:-:S03]  /*1320*/  UIMAD.WIDE.U32 UR10, UR6, UR12, URZ ;  /* 0x0000000c060a72a5 */ /* 0x010fc6000f8e00ff */
[----:B------:R-:W-:Y:S01]  /*1330*/  UMOV UR4, UR5 ;  /* 0x0000000500047c82 */ /* 0x000fe20008000000 */
[----:B------:R-:W-:Y:S02]  /*1340*/  UISETP.NE.AND UP1, UPT, UR19, 0x1, UPT ;  /* 0x000000011300788c */ /* 0x000fe4000bf25270 */
[----:B------:R-:W-:Y:S01]  /*1350*/  USHF.R.U32.HI UR4, URZ, UR13, UR4 ;  /* 0x0000000dff047299 */ /* 0x000fe20008011604 */
[----:B------:R-:W-:Y:S01]  /*1360*/  UMOV UR10, UR11 ;  /* 0x0000000b000a7c82 */ /* 0x000fe20008000000 */
[----:B------:R-:W-:Y:S02]  /*1370*/  UIMAD.WIDE.U32 UR16, UR47, UR15, URZ ;  /* 0x0000000f2f1072a5 */ /* 0x000fe4000f8e00ff */
[----:B------:R-:W-:Y:S02]  /*1380*/  USEL UR5, UR46, UR4, !UP0 ;  /* 0x000000042e057287 */ /* 0x000fe4000c000000 */
[----:B------:R-:W-:Y:S02]  /*1390*/  @UP0 USHF.R.U32.HI UR6, URZ, UR13, UR10 ;  /* 0x0000000dff060299 */ /* 0x000fe4000801160a */
[----:B------:R-:W-:-:S02]  /*13a0*/  UISETP.NE.AND UP0, UPT, UR14, 0x1, UPT ;  /* 0x000000010e00788c */ /* 0x000fc4000bf05270 */
[----:B-1----:R-:W-:Y:S02]  /*13b0*/  UIMAD.WIDE.U32 UR10, UR7, UR15, URZ ;  /* 0x0000000f070a72a5 */ /* 0x002fe4000f8e00ff */
[----:B--2---:R-:W-:Y:S01]  /*13c0*/  UIMAD.WIDE.U32 UR12, UR6, UR8, URZ ;  /* 0x00000008060c72a5 */ /* 0x004fe2000f8e00ff */
[----:B------:R-:W-:Y:S02]  /*13d0*/  UMOV UR4, UR17 ;  /* 0x0000001100047c82 */ /* 0x000fe40008000000 */
[----:B------:R-:W-:Y:S02]  /*13e0*/  USHF.R.U32.HI UR4, URZ, UR21, UR4 ;  /* 0x00000015ff047299 */ /* 0x000fe40008011604 */
[----:B------:R-:W-:Y:S02]  /*13f0*/  UMOV UR10, UR11 ;  /* 0x0000000b000a7c82 */ /* 0x000fe40008000000 */
[----:B------:R-:W-:Y:S01]  /*1400*/  UMOV UR12, UR13 ;  /* 0x0000000d000c7c82 */ /* 0x000fe20008000000 */
[----:B------:R-:W-:-:S02]  /*1410*/  @UP0 USHF.R.U32.HI UR7, URZ, UR21, UR10 ;  /* 0x00000015ff070299 */ /* 0x000fc4000801160a */
[----:B------:R-:W-:Y:S02]  /*1420*/  USEL UR4, UR47, UR4, !UP0 ;  /* 0x000000042f047287 */ /* 0x000fe4000c000000 */
[----:B------:R-:W-:Y:S02]  /*1430*/  UIMAD.WIDE.U32 UR10, UR7, UR8, URZ ;  /* 0x00000008070a72a5 */ /* 0x000fe4000f8e00ff */
[----:B------:R-:W-:Y:S02]  /*1440*/  @UP1 USHF.R.U32.HI UR6, URZ, UR9, UR12 ;  /* 0x00000009ff061299 */ /* 0x000fe4000801160c */
[----:B------:R-:W-:-:S03]  /*1450*/  UIMAD.WIDE.U32 UR12, UR4, UR8, URZ ;  /* 0x00000008040c72a5 */ /* 0x000fc6000f8e00ff */
[----:B------:R-:W-:Y:S02]  /*1460*/  UMOV UR10, UR11 ;  /* 0x0000000b000a7c82 */ /* 0x000fe40008000000 */
[----:B------:R-:W-:Y:S02]  /*1470*/  @UP1 USHF.R.U32.HI UR7, URZ, UR9, UR10 ;  /* 0x00000009ff071299 */ /* 0x000fe4000801160a */
[----:B------:R-:W-:Y:S02]  /*1480*/  UIMAD UR10, UR6, UR19, URZ ;  /* 0x00000013060a72a4 */ /* 0x000fe4000f8e02ff */
[----:B------:R-:W-:-:S04]  /*1490*/  UIMAD UR7, UR7, UR19, URZ ;  /* 0x00000013070772a4 */ /* 0x000fc8000f8e02ff */
[----:B------:R-:W-:-:S03]  /*14a0*/  UISETP.GE.AND UP0, UPT, UR4, UR7, UPT ;  /* 0x000000070400728c */ /* 0x000fc6000bf06270 */
[----:B------:R-:W-:Y:S01]  /*14b0*/  UMOV UR7, UR13 ;  /* 0x0000000d00077c82 */ /* 0x000fe20008000000 */
[----:B------:R-:W-:Y:S02]  /*14c0*/  UISETP.GE.OR UP0, UPT, UR5, UR10, UP0 ;  /* 0x0000000a0500728c */ /* 0x000fe40008706670 */
[----:B------:R-:W-:Y:S02]  /*14d0*/  UIMAD.WIDE.U32 UR10, UR5, UR8, URZ ;  /* 0x00000008050a72a5 */ /* 0x000fe4000f8e00ff */
[----:B------:R-:W-:Y:S02]  /*14e0*/  USHF.R.U32.HI UR7, URZ, UR9, UR7 ;  /* 0x00000009ff077299 */ /* 0x000fe40008011607 */
[----:B------:R-:W-:Y:S02]  /*14f0*/  UIADD3 UR10, UPT, UPT, -UR4, URZ, URZ ;  /* 0x000000ff040a7290 */ /* 0x000fe4000fffe1ff */
[----:B------:R-:W-:Y:S02]  /*1500*/  USEL UR7, UR4, UR7, !UP1 ;  /* 0x0000000704077287 */ /* 0x000fe4000c800000 */
[----:B------:R-:W-:Y:S01]  /*1510*/  UIMAD UR10, UR14, UR10, UR47 ;  /* 0x0000000a0e0a72a4 */ /* 0x000fe2000f8e022f */
[----:B------:R-:W-:Y:S01]  /*1520*/  @!UP0 UMOV UR8, UR11 ;  /* 0x0000000b00088c82 */ /* 0x000fe20008000000 */
[----:B------:R-:W-:-:S02]  /*1530*/  UIADD3 UR11, UPT, UPT, -UR5, URZ, URZ ;  /* 0x000000ff050b7290 */ /* 0x000fc4000fffe1ff */
[----:B------:R-:W-:Y:S02]  /*1540*/  @!UP0 USHF.R.U32.HI UR8, URZ, UR9, UR8 ;  /* 0x00000009ff088299 */ /* 0x000fe40008011608 */
[----:B------:R-:W-:Y:S02]  /*1550*/  UIADD3 UR9, UPT, UPT, -UR7, URZ, URZ ;  /* 0x000000ff07097290 */ /* 0x000fe4000fffe1ff */
[----:B------:R-:W-:Y:S02]  /*1560*/  @!UP0 USEL UR8, UR5, UR8, !UP1 ;  /* 0x0000000805088287 */ /* 0x000fe4000c800000 */
[----:B------:R-:W-:Y:S02]  /*1570*/  UIMAD UR9, UR19, UR9, UR4 ;  /* 0x00000009130972a4 */ /* 0x000fe4000f8e0204 */
[----:B------:R-:W-:Y:S02]  /*1580*/  @!UP0 UIADD3 UR7, UPT, UPT, UR7, -UR8, URZ ;  /* 0x8000000807078290 */ /* 0x000fe4000fffe0ff */
[----:B------:R-:W-:-:S02]  /*1590*/  @!UP0 UIMAD UR6, UR9, UR6, UR8 ;  /* 0x00000006090682a4 */ /* 0x000fc4000f8e0208 */
[----:B------:R-:W-:Y:S02]  /*15a0*/  @!UP0 UIMAD UR4, UR7, UR19, UR5 ;  /* 0x00000013070482a4 */ /* 0x000fe4000f8e0205 */
[----:B------:R-:W-:Y:S02]  /*15b0*/  UIMAD UR46, UR20, UR11, UR46 ;  /* 0x0000000b142e72a4 */ /* 0x000fe4000f8e022e */
[----:B------:R-:W-:Y:S01]  /*15c0*/  UIMAD UR47, UR4, UR14, UR10 ;  /* 0x0000000e042f72a4 */ /* 0x000fe2000f8e020a */
[----:B------:R-:W-:Y:S02]  /*15d0*/  @!UP0 UMOV UR5, UR6 ;  /* 0x0000000600058c82 */ /* 0x000fe40008000000 */
[----:B------:R-:W-:-:S12]  /*15e0*/  UIMAD UR46, UR5, UR20, UR46 ;  /* 0x00000014052e72a4 */ /* 0x000fd8000f8e022e */
.L_x_18:
[----:B------:R-:W-:-:S09]  /*15f0*/  UISETP.NE.AND UP0, UPT, UR22, 0x1, UPT ;  /* 0x000000011600788c */ /* 0x000fd2000bf05270 */
[----:B------:R-:W-:Y:S05]  /*1600*/  BRA.U UP0, `(.L_x_19) ;  /* 0x0000000100407547 */ /* 0x000fea000b800000 */
[----:B------:R-:W2:Y:S01]  /*1610*/  LDCU.128 UR8, c[0x0][0xc10] ;  /* 0x00018200ff0877ac */ /* 0x000ea20008000c00 */
[----:B------:R-:W3:Y:S01]  /*1620*/  LDCU UR12, c[0x0][0xc0c] ;  /* 0x00018180ff0c77ac */ /* 0x000ee20008000800 */
[----:B------:R-:W4:Y:S01]  /*1630*/  LDCU UR13, c[0x0][0xc20] ;  /* 0x00018400ff0d77ac */ /* 0x000f220008000800 */
[----:B--2---:R-:W-:Y:S02]  /*1640*/  UIMAD.WIDE.U32 UR4, UR46, UR8, URZ ;  /* 0x000000082e0472a5 */ /* 0x004fe4000f8e00ff */
[----:B------:R-:W-:Y:S02]  /*1650*/  UIMAD.WIDE.U32 UR6, UR47, UR11, URZ ;  /* 0x0000000b2f0672a5 */ /* 0x000fe4000f8e00ff */
[----:B---3--:R-:W-:Y:S02]  /*1660*/  UISETP.NE.AND UP0, UPT, UR12, 0x1, UPT ;  /* 0x000000010c00788c */ /* 0x008fe4000bf05270 */
[----:B------:R-:W-:-:S03]  /*1670*/  USHF.R.U32.HI UR5, URZ, UR9, UR5 ;  /* 0x00000009ff057299 */ /* 0x000fc60008011605 */
[----:B------:R-:W-:Y:S01]  /*1680*/  UMOV UR4, UR7 ;  /* 0x0000000700047c82 */ /* 0x000fe20008000000 */
[----:B------:R-:W-:Y:S02]  /*1690*/  USEL UR5, UR46, UR5, !UP0 ;  /* 0x000000052e057287 */ /* 0x000fe4000c000000 */
[----:B------:R-:W-:Y:S02]  /*16a0*/  UISETP.NE.AND UP0, UPT, UR10, 0x1, UPT ;  /* 0x000000010a00788c */ /* 0x000fe4000bf05270 */
[----:B----4-:R-:W-:-:S04]  /*16b0*/  USHF.R.U32.HI UR4, URZ, UR13, UR4 ;  /* 0x0000000dff047299 */ /* 0x010fc80008011604 */
[----:B------:R-:W-:-:S04]  /*16c0*/  USEL UR4, UR47, UR4, !UP0 ;  /* 0x000000042f047287 */ /* 0x000fc8000c000000 */
[----:B------:R-:W-:Y:S02]  /*16d0*/  UIADD3 UR6, UPT, UPT, UR5, -UR4, URZ ;  /* 0x8000000405067290 */ /* 0x000fe4000fffe0ff */
[----:B------:R-:W-:Y:S02]  /*16e0*/  UIADD3 UR4, UPT, UPT, -UR5, UR4, URZ ;  /* 0x0000000405047290 */ /* 0x000fe4000fffe1ff */
[----:B------:R-:W-:Y:S02]  /*16f0*/  UIMAD UR47, UR6, UR10, UR47 ;  /* 0x0000000a062f72a4 */ /* 0x000fe4000f8e022f */
[----:B------:R-:W-:-:S12]  /*1700*/  UIMAD UR46, UR4, UR12, UR46 ;  /* 0x0000000c042e72a4 */ /* 0x000fd8000f8e022e */
.L_x_19:
[----:B------:R-:W-:Y:S01]  /*1710*/  UISETP.NE.AND UP0, UPT, UR18, 0x2, UPT ;  /* 0x000000021200788c */ /* 0x000fe2000bf05270 */
[----:B------:R-:W-:Y:S09]  /*1720*/  BRA.U !UP5, `(.L_x_20) ;  /* 0x000000010d0c7547 */ /* 0x000ff2000b800000 */
[----:B------:R-:W-:Y:S01]  /*1730*/  UCGABAR_WAIT ;  /* 0x0000000000007dc7 */ /* 0x000fe20008000000 */
[----:B------:R-:W-:Y:S01]  /*1740*/  CCTL.IVALL ;  /* 0x00000000ff00798f */ /* 0x000fe20002000000 */
[----:B------:R-:W-:Y:S05]  /*1750*/  BRA `(.L_x_21) ;  /* 0x0000000000047947 */ /* 0x000fea0003800000 */
.L_x_20:
[----:B------:R-:W-:Y:S06]  /*1760*/  BAR.SYNC.DEFER_BLOCKING 0x0 ;  /* 0x0000000000007b1d */ /* 0x000fec0000010000 */
.L_x_21:
[----:B------:R-:W-:Y:S05]  /*1770*/  BRA.U UP0, `(.L_x_22) ;  /* 0x00000025008c7547 */ /* 0x000fea000b800000 */
[----:B------:R-:W2:Y:S01]  /*1780*/  LDCU UR5, c[0x0][0x388] ;  /* 0x00007100ff0577ac */ /* 0x000ea20008000800 */
[----:B------:R-:W3:Y:S01]  /*1790*/  S2UR UR9, SR_CgaCtaId ;  /* 0x00000000000979c3 */ /* 0x000ee20000008800 */
[----:B------:R-:W-:Y:S01]  /*17a0*/  PLOP3.LUT P1, PT, PT, PT, UP3, 0x80, 0x8 ;  /* 0x000000000008781c */ /* 0x000fe20003f2f038 */
[----:B------:R-:W-:Y:S01]  /*17b0*/  IMAD.MOV.U32 R3, RZ, RZ, 0x1 ;  /* 0x00000001ff037424 */ /* 0x000fe200078e00ff */
[----:B------:R-:W4:Y:S01]  /*17c0*/  LDCU UR8, c[0x0][0x38c] ;  /* 0x00007180ff0877ac */ /* 0x000f220008000800 */
[----:B------:R-:W-:Y:S01]  /*17d0*/  ISETP.EQ.OR P2, PT, R2, RZ, P3 ;  /* 0x000000ff0200720c */ /* 0x000fe20001f42670 */
[----:B------:R-:W-:Y:S01]  /*17e0*/  IMAD.MOV.U32 R2, RZ, RZ, RZ ;  /* 0x000000ffff027224 */ /* 0x000fe200078e00ff */
[----:B------:R-:W-:Y:S01]  /*17f0*/  PLOP3.LUT P1, PT, P1, PT, PT, 0x8, 0x80 ;  /* 0x000000000080781c */ /* 0x000fe20000f2e170 */
[----:B------:R-:W4:Y:S01]  /*1800*/  LDCU.64 UR6, c[0x0][0x390] ;  /* 0x00007200ff0677ac */ /* 0x000f220008000a00 */
[----:B------:R-:W-:Y:S02]  /*1810*/  UISETP.NE.AND UP1, UPT, UR18, URZ, UPT ;  /* 0x000000ff1200728c */ /* 0x000fe4000bf25270 */
[----:B------:R-:W-:Y:S01]  /*1820*/  USEL UR37, URZ, 0x1, UP6 ;  /* 0x00000001ff257887 */ /* 0x000fe2000b000000 */
[----:B------:R-:W4:Y:S01]  /*1830*/  LDCU UR54, c[0x0][0x370] ;  /* 0x00006e00ff3677ac */ /* 0x000f220008000800 */
[----:B--2---:R-:W-:Y:S01]  /*1840*/  UIADD3 UR5, UPT, UPT, UR5, 0x3f, URZ ;  /* 0x0000003f05057890 */ /* 0x004fe2000fffe0ff */
[----:B-1----:R-:W1:Y:S03]  /*1850*/  LDCU.64 UR44, c[0x0][0x348] ;  /* 0x00006900ff2c77ac */ /* 0x002e660008000a00 */
[----:B------:R-:W-:Y:S01]  /*1860*/  USHF.R.S32.HI UR4, URZ, 0x1f, UR5 ;  /* 0x0000001fff047899 */ /* 0x000fe20008011405 */
[----:B------:R-:W2:Y:S03]  /*1870*/  LDCU UR53, c[0x0][0x374] ;  /* 0x00006e80ff3577ac */ /* 0x000ea60008000800 */
[----:B------:R-:W-:-:S02]  /*1880*/  ULEA.HI UR4, UR4, UR5, URZ, 0x6 ;  /* 0x0000000504047291 */ /* 0x000fc4000f8f30ff */
[----:B---3--:R-:W-:Y:S02]  /*1890*/  USHF.L.U32 UR5, UR9, 0x5, URZ ;  /* 0x0000000509057899 */ /* 0x008fe400080006ff */
[----:B------:R-:W-:Y:S02]  /*18a0*/  USHF.R.S32.HI UR4, URZ, 0x6, UR4 ;  /* 0x00000006ff047899 */ /* 0x000fe40008011404 */
[----:B------:R-:W-:Y:S02]  /*18b0*/  ULOP3.LUT UR57, UR5, 0x20, URZ, 0xe2, !UPT ;  /* 0x0000002005397892 */ /* 0x000fe4000f8ee2ff */
[----:B----4-:R-:W-:Y:S02]  /*18c0*/  UIMAD UR4, UR4, UR8, URZ ;  /* 0x00000008040472a4 */ /* 0x010fe4000f8e02ff */
[----:B------:R-:W-:Y:S02]  /*18d0*/  USEL UR37, UR37, 0x2, UP1 ;  /* 0x0000000225257887 */ /* 0x000fe40008800000 */
[----:B------:R-:W-:Y:S01]  /*18e0*/  UIMAD UR4, UR4, UR6, URZ ;  /* 0x00000006040472a4 */ /* 0x000fe2000f8e02ff */
[----:B------:R-:W-:Y:S01]  /*18f0*/  UMOV UR30, URZ ;  /* 0x000000ff001e7c82 */ /* 0x000fe20008000000 */
[----:B------:R-:W-:-:S02]  /*1900*/  UMOV UR31, URZ ;  /* 0x000000ff001f7c82 */ /* 0x000fc40008000000 */
[----:B------:R-:W-:Y:S01]  /*1910*/  UIMAD UR55, UR4, UR7, URZ ;  /* 0x00000007043772a4 */ /* 0x000fe2000f8e02ff */
[----:B------:R-:W-:-:S03]  /*1920*/  UMOV UR42, URZ ;  /* 0x000000ff002a7c82 */ /* 0x000fc60008000000 */
[----:B------:R-:W-:Y:S02]  /*1930*/  UISETP.NE.AND UP2, UPT, UR55, URZ, UPT ;  /* 0x000000ff3700728c */ /* 0x000fe4000bf45270 */
[----:B------:R-:W-:-:S04]  /*1940*/  UISETP.LT.U32.AND UP0, UPT, UR55, 0x1b, UPT ;  /* 0x0000001b3700788c */ /* 0x000fc8000bf01070 */
[----:B------:R-:W-:-:S04]  /*1950*/  USEL UR4, UR55, 0x1b, UP0 ;  /* 0x0000001b37047887 */ /* 0x000fc80008000000 */
[----:B------:R-:W-:Y:S02]  /*1960*/  UIADD3 UR5, UPT, UPT, UR4, -0x1, URZ ;  /* 0xffffffff04057890 */ /* 0x000fe4000fffe0ff */
[----:B------:R-:W-:Y:S02]  /*1970*/  @!UP2 UIADD3 UR5, UPT, UPT, UR4, URZ, URZ ;  /* 0x000000ff0405a290 */ /* 0x000fe4000fffe0ff */
[----:B------:R-:W-:Y:S02]  /*1980*/  UIADD3 UR52, UPT, UPT, UR55, -UR4, URZ ;  /* 0x8000000437347290 */ /* 0x000fe4000fffe0ff */
[----:B-12---:R-:W-:-:S12]  /*1990*/  UIADD3 UR56, UPT, UPT, UR5, 0x1, URZ ;  /* 0x0000000105387890 */ /* 0x006fd8000fffe0ff */
.L_x_40:
[----:B------:R-:W1:Y:S01]  /*19a0*/  S2UR UR29, SR_CgaCtaId ;  /* 0x00000000001d79c3 */ /* 0x000e620000008800 */
[----:B------:R-:W-:Y:S01]  /*19b0*/  UMOV UR4, 0x400 ;  /* 0x0000040000047882 */ /* 0x000fe20000000000 */
[----:B------:R-:W-:Y:S01]  /*19c0*/  SHF.L.U32 R0, R3, 0x1f, RZ ;  /* 0x0000001f03007819 */ /* 0x000fe200000006ff */
[----:B------:R-:W-:Y:S02]  /*19d0*/  UISETP.NE.AND UP0, UPT, UR55, URZ, UPT ;  /* 0x000000ff3700728c */ /* 0x000fe4000bf05270 */
[----:B------:R-:W-:Y:S02]  /*19e0*/  USHF.L.U32 UR43, UR46, 0x6, URZ ;  /* 0x000000062e2b7899 */ /* 0x000fe400080006ff */
[----:B------:R-:W-:Y:S01]  /*19f0*/  ULEA UR19, UR47, UR57, 0x6 ;  /* 0x000000392f137291 */ /* 0x000fe2000f8e30ff */
[----:B------:R-:W-:Y:S01]  /*1a00*/  UMOV UR26, URZ ;  /* 0x000000ff001a7c82 */ /* 0x000fe20008000000 */
[----:B------:R-:W-:Y:S01]  /*1a10*/  UMOV UR22, URZ ;  /* 0x000000ff00167c82 */ /* 0x000fe20008000000 */
[----:B------:R-:W-:Y:S01]  /*1a20*/  UMOV UR21, URZ ;  /* 0x000000ff00157c82 */ /* 0x000fe20008000000 */
[----:B------:R-:W-:Y:S01]  /*1a30*/  UMOV UR20, URZ ;  /* 0x000000ff00147c82 */ /* 0x000fe20008000000 */
[----:B-1----:R-:W-:-:S04]  /*1a40*/  ULEA UR29, UR29, UR4, 0x18 ;  /* 0x000000041d1d7291 */ /* 0x002fc8000f8ec0ff */
[----:B------:R-:W-:-:S09]  /*1a50*/  ULEA UR4, UR30, UR29, 0x3 ;  /* 0x0000001d1e047291 */ /* 0x000fd2000f8e18ff */
[----:B------:R1:W2:Y:S01]  /*1a60*/  SYNCS.PHASECHK.TRANS64.TRYWAIT P0, [UR4+0xd8], R0 ;  /* 0x0000d800ff0075a7 */ /* 0x0002a20008001104 */
[----:B------:R-:W-:Y:S05]  /*1a70*/  BRA.U !UP0, `(.L_x_23) ;  /* 0x0000000508a47547 */ /* 0x000fea000b800000 */
[----:B------:R-:W3:Y:S01]  /*1a80*/  LDCU.128 UR12, c[0x0][0x480] ;  /* 0x00009000ff0c77ac */ /* 0x000ee20008000c00 */
[----:B------:R-:W4:Y:S01]  /*1a90*/  LDCU.128 UR8, c[0x0][0x490] ;  /* 0x00009200ff0877ac */ /* 0x000f220008000c00 */
[----:B------:R-:W1:Y:S01]  /*1aa0*/  LDCU.64 UR20, c[0x0][0x4c0] ;  /* 0x00009800ff1477ac */ /* 0x000e620008000a00 */
[----:B------:R-:W1:Y:S01]  /*1ab0*/  LDCU.64 UR16, c[0x0][0x4f0] ;  /* 0x00009e00ff1077ac */ /* 0x000e620008000a00 */
[----:B------:R-:W1:Y:S01]  /*1ac0*/  LDCU UR18, c[0x0][0x4c8] ;  /* 0x00009900ff1277ac */ /* 0x000e620008000800 */
[----:B---3--:R-:W-:Y:S02]  /*1ad0*/  UIMAD.WIDE.U32 UR4, UR43, UR13, URZ ;  /* 0x0000000d2b0472a5 */ /* 0x008fe4000f8e00ff */
[----:B------:R-:W-:Y:S02]  /*1ae0*/  UISETP.NE.AND UP0, UPT, UR12, 0x1, UPT ;  /* 0x000000010c00788c */ /* 0x000fe4000bf05270 */
[----:B------:R-:W-:Y:S01]  /*1af0*/  USHF.R.U32.HI UR5, URZ, UR14, UR5 ;  /* 0x0000000eff057299 */ /* 0x000fe20008011605 */
[----:B------:R-:W3:Y:S03]  /*1b00*/  LDCU UR51, c[0x0][0x38c] ;  /* 0x00007180ff3377ac */ /* 0x000ee60008000800 */
[----:B------:R-:W-:-:S02]  /*1b10*/  USEL UR5, UR43, UR5, !UP0 ;  /* 0x000000052b057287 */ /* 0x000fc4000c000000 */
[----:B------:R-:W-:Y:S02]  /*1b20*/  UISETP.NE.AND UP0, UPT, UR15, 0x1, UPT ;  /* 0x000000010f00788c */ /* 0x000fe4000bf05270 */
[----:B----4-:R-:W-:Y:S01]  /*1b30*/  UIMAD.WIDE.U32 UR6, UR5, UR8, URZ ;  /* 0x00000008050672a5 */ /* 0x010fe2000f8e00ff */
[----:B------:R-:W4:Y:S01]  /*1b40*/  LDCU UR8, c[0x0][0x4a0] ;  /* 0x00009400ff0877ac */ /* 0x000f220008000800 */
[----:B------:R-:W1:Y:S05]  /*1b50*/  LDCU UR23, c[0x0][0x4cc] ;  /* 0x00009980ff1777ac */ /* 0x000e6a0008000800 */
[----:B------:R-:W-:Y:S01]  /*1b60*/  UMOV UR4, UR7 ;  /* 0x0000000700047c82 */ /* 0x000fe20008000000 */
[----:B------:R-:W1:Y:S01]  /*1b70*/  LDCU.64 UR40, c[0x0][0x390] ;  /* 0x00007200ff2877ac */ /* 0x000e620008000a00 */
[----:B------:R-:W-:Y:S01]  /*1b80*/  USHF.R.U32.HI UR4, URZ, UR9, UR4 ;  /* 0x00000009ff047299 */ /* 0x000fe20008011604 */
[----:B------:R-:W1:Y:S03]  /*1b90*/  LDCU UR9, c[0x0][0x4ec] ;  /* 0x00009d80ff0977ac */ /* 0x000e660008000800 */
[----:B------:R-:W-:-:S02]  /*1ba0*/  USEL UR4, UR5, UR4, !UP0 ;  /* 0x0000000405047287 */ /* 0x000fc4000c000000 */
[----:B------:R-:W-:Y:S02]  /*1bb0*/  UISETP.NE.AND UP0, UPT, UR10, 0x1, UPT ;  /* 0x000000010a00788c */ /* 0x000fe4000bf05270 */
[----:B------:R-:W-:Y:S01]  /*1bc0*/  UIMAD.WIDE.U32 UR6, UR4, UR11, URZ ;  /* 0x0000000b040672a5 */ /* 0x000fe2000f8e00ff */
[----:B------:R-:W1:Y:S01]  /*1bd0*/  LDCU.64 UR24, c[0x0][0x4d0] ;  /* 0x00009a00ff1877ac */ /* 0x000e620008000a00 */
[----:B------:R-:W-:-:S05]  /*1be0*/  UIADD3 UR42, UPT, UPT, UR56, UR31, URZ ;  /* 0x0000001f382a7290 */ /* 0x000fca000fffe0ff */
[----:B------:R-:W-:Y:S01]  /*1bf0*/  UMOV UR6, UR7 ;  /* 0x0000000700067c82 */ /* 0x000fe20008000000 */
[----:B------:R-:W-:Y:S02]  /*1c00*/  UIADD3 UR7, UPT, UPT, -UR4, URZ, URZ ;  /* 0x000000ff04077290 */ /* 0x000fe4000fffe1ff */
[----:B----4-:R-:W-:Y:S02]  /*1c10*/  USHF.R.U32.HI UR6, URZ, UR8, UR6 ;  /* 0x00000008ff067299 */ /* 0x010fe40008011606 */
[----:B------:R-:W-:Y:S02]  /*1c20*/  UIADD3 UR8, UPT, UPT, -UR5, URZ, URZ ;  /* 0x000000ff05087290 */ /* 0x000fe4000fffe1ff */
[----:B------:R-:W-:Y:S02]  /*1c30*/  USEL UR14, UR4, UR6, !UP0 ;  /* 0x00000006040e7287 */ /* 0x000fe4000c000000 */
[----:B------:R-:W-:Y:S02]  /*1c40*/  UIMAD UR7, UR15, UR7, UR5 ;  /* 0x000000070f0772a4 */ /* 0x000fe4000f8e0205 */
[----:B------:R-:W-:-:S02]  /*1c50*/  UIADD3 UR6, UPT, UPT, -UR14, URZ, URZ ;  /* 0x000000ff0e067290 */ /* 0x000fc4000fffe1ff */
[----:B------:R-:W-:Y:S02]  /*1c60*/  UIMAD UR8, UR12, UR8, UR43 ;  /* 0x000000080c0872a4 */ /* 0x000fe4000f8e022b */
[----:B------:R-:W-:Y:S02]  /*1c70*/  UIMAD UR13, UR10, UR6, UR4 ;  /* 0x000000060a0d72a4 */ /* 0x000fe4000f8e0204 */
[----:B-1----:R-:W-:Y:S02]  /*1c80*/  UIMAD UR11, UR8, UR20, UR9 ;  /* 0x00000014080b72a4 */ /* 0x002fe4000f8e0209 */
[----:B------:R-:W-:Y:S01]  /*1c90*/  UIMAD UR12, UR7, UR21, UR16 ;  /* 0x00000015070c72a4 */ /* 0x000fe2000f8e0210 */
[----:B------:R-:W1:Y:S02]  /*1ca0*/  LDCU.64 UR4, c[0x0][0x4f8] ;  /* 0x00009f00ff0477ac */ /* 0x000e640008000a00 */
[----:B------:R-:W4:Y:S01]  /*1cb0*/  LDCU UR6, c[0x0][0x500] ;  /* 0x0000a000ff0677ac */ /* 0x000f220008000800 */
[----:B------:R-:W-:Y:S01]  /*1cc0*/  UIMAD UR13, UR13, UR18, UR17 ;  /* 0x000000120d0d72a4 */ /* 0x000fe2000f8e0211 */
[----:B------:R-:W-:Y:S01]  /*1cd0*/  UMOV UR26, URZ ;  /* 0x000000ff001a7c82 */ /* 0x000fe20008000000 */
[----:B------:R-:W-:Y:S01]  /*1ce0*/  UMOV UR7, UR30 ;  /* 0x0000001e00077c82 */ /* 0x000fe20008000000 */
[----:B------:R-:W-:Y:S01]  /*1cf0*/  UMOV UR20, URZ ;  /* 0x000000ff00147c82 */ /* 0x000fe20008000000 */
[----:B------:R-:W-:Y:S01]  /*1d00*/  UMOV UR21, URZ ;  /* 0x000000ff00157c82 */ /* 0x000fe20008000000 */
[----:B---3--:R-:W-:-:S07]  /*1d10*/  UMOV UR22, URZ ;  /* 0x000000ff00167c82 */ /* 0x008fce0008000000 */
.L_x_29:
[----:B------:R-:W-:Y:S01]  /*1d20*/  @!P3 MOV R4, 0x2000 ;  /* 0x000020000004b802 */ /* 0x000fe20000000f00 */
[----:B------:R-:W-:Y:S01]  /*1d30*/  ULEA UR9, UR7, UR29, 0x3 ;  /* 0x0000001d07097291 */ /* 0x000fe2000f8e18ff */
[----:B--2---:R-:W-:Y:S11]  /*1d40*/  @P0 BRA `(.L_x_24) ;  /* 0x00000000000c0947 */ /* 0x004ff60003800000 */
[----:B------:R-:W-:Y:S04]  /*1d50*/  SHF.L.U32 R5, R3, 0x1f, RZ ;  /* 0x0000001f03057819 */ /* 0x000fe800000006ff */
[----:B------:R-:W2:Y:S02]  /*1d60*/  SYNCS.PHASECHK.TRANS64.TRYWAIT P0, [UR9+0xd8], R5 ;  /* 0x0000d805ff0075a7 */ /* 0x000ea40008001109 */
[----:B--2---:R-:W-:Y:S05]  /*1d70*/  @!P0 BRA `(.L_x_25) ;  /* 0x0000005c009c8947 */ /* 0x004fea0003800000 */
.L_x_24:
[----:B------:R3:W-:Y:S01]  /*1d80*/  @!P3 SYNCS.ARRIVE.TRANS64 RZ, [UR9], R4 ;  /* 0x00000004ffffb9a7 */ /* 0x0007e20008000009 */
[----:B------:R-:W-:Y:S04]  /*1d90*/  ULOP3.LUT UR8, UR37, 0x2, URZ, 0xfc, !UPT ;  /* 0x0000000225087892 */ /* 0x000fe8000f8efcff */
[----:B------:R-:W-:Y:S09]  /*1da0*/  UISETP.NE.AND UP0, UPT, UR8, 0x2, UPT ;  /* 0x000000020800788c */ /* 0x000ff2000bf05270 */
[----:B------:R-:W-:Y:S05]  /*1db0*/  BRA.U UP0, `(.L_x_26) ;  /* 0x0000000100047547 */ /* 0x000fea000b800000 */
[----:B-1--4-:R-:W-:Y:S05]  /*1dc0*/  BPT.TRAP 0x1 ;  /* 0x000000040000795c */ /* 0x012fea0000300000 */
.L_x_26:
[----:B------:R-:W-:Y:S04]  /*1dd0*/  BSSY.RECONVERGENT B0, `(.L_x_27) ;  /* 0x0000003000007945 */ /* 0x000fe80003800200 */
[----:B------:R-:W-:Y:S05]  /*1de0*/  @P2 BRA `(.L_x_28) ;  /* 0x0000000000042947 */ /* 0x000fea0003800000 */
[----:B-1--4-:R-:W-:Y:S05]  /*1df0*/  BPT.TRAP 0x1 ;  /* 0x000000040000795c */ /* 0x012fea0000300000 */
.L_x_28:
[----:B-1--4-:R-:W-:Y:S05]  /*1e00*/  BSYNC.RECONVERGENT B0 ;  /* 0x0000000000007941 */ /* 0x012fea0003800200 */
.L_x_27:
[----:B------:R-:W-:Y:S02]  /*1e10*/  UIADD3 UR8, UPT, UPT, UR7, 0x1, URZ ;  /* 0x0000000107087890 */ /* 0x000fe4000fffe0ff */
[----:B------:R-:W-:Y:S02]  /*1e20*/  UIMAD UR15, UR20, UR23, UR4 ;  /* 0x00000017140f72a4 */ /* 0x000fe4000f8e0204 */
[----:B------:R-:W-:Y:S02]  /*1e30*/  UISETP.NE.AND UP0, UPT, UR8, 0x1b, UPT ;  /* 0x0000001b0800788c */ /* 0x000fe4000bf05270 */
[----:B------:R-:W-:Y:S02]  /*1e40*/  USHF.L.U32 UR16, UR7, 0xc, URZ ;  /* 0x0000000c07107899 */ /* 0x000fe400080006ff */
[----:B------:R-:W-:Y:S02]  /*1e50*/  USEL UR10, URZ, 0x1, UP0 ;  /* 0x00000001ff0a7887 */ /* 0x000fe40008000000 */
[----:B------:R-:W-:Y:S02]  /*1e60*/  USEL UR30, UR8, URZ, UP0 ;  /* 0x000000ff081e7287 */ /* 0x000fe40008000000 */
[----:B------:R-:W-:Y:S02]  /*1e70*/  UIADD3 UR34, UP0, UPT, UR44, 0x80, URZ ;  /* 0x000000802c227890 */ /* 0x000fe4000ff1e0ff */
[----:B------:R-:W-:Y:S01]  /*1e80*/  ULEA UR8, UR30, UR29, 0x3 ;  /* 0x0000001d1e087291 */ /* 0x000fe2000f8e18ff */
[----:B------:R-:W-:Y:S01]  /*1e90*/  LOP3.LUT R3, R3, UR10, RZ, 0x3c, !PT ;  /* 0x0000000a03037c12 */ /* 0x000fe2000f8e3cff */
[----:B------:R-:W-:Y:S02]  /*1ea0*/  USHF.L.U32 UR10, UR26, 0x6, URZ ;  /* 0x000000061a0a7899 */ /* 0x000fe400080006ff */
[----:B------:R-:W-:Y:S01]  /*1eb0*/  UIADD3.X UR35, UPT, UPT, URZ, UR45, URZ, UP0, !UPT ;  /* 0x0000002dff237290 */ /* 0x000fe200087fe4ff */
[----:B--2---:R-:W-:Y:S01]  /*1ec0*/  SHF.L.U32 R0, R3, 0x1f, RZ ;  /* 0x0000001f03007819 */ /* 0x004fe200000006ff */
[----:B------:R-:W-:Y:S02]  /*1ed0*/  UIADD3 UR32, UP3, UPT, UR44, 0x200, URZ ;  /* 0x000002002c207890 */ /* 0x000fe4000ff7e0ff */
[----:B------:R-:W-:Y:S01]  /*1ee0*/  ULOP3.LUT UR17, UR38, UR16, URZ, 0xfc, !UPT ;  /* 0x0000001026117292 */ /* 0x000fe2000f8efcff */
[----:B------:R1:W2:Y:S01]  /*1ef0*/  SYNCS.PHASECHK.TRANS64.TRYWAIT P0, [UR8+0xd8], R0 ;  /* 0x0000d800ff0075a7 */ /* 0x0002a20008001108 */
[----:B------:R-:W-:Y:S02]  /*1f00*/  UIMAD UR8, UR21, UR24, UR5 ;  /* 0x00000018150872a4 */ /* 0x000fe4000f8e0205 */
[----:B------:R-:W-:Y:S02]  /*1f10*/  UIMAD UR7, UR22, UR25, UR6 ;  /* 0x00000019160772a4 */ /* 0x000fe4000f8e0206 */
[----:B------:R-:W-:Y:S02]  /*1f20*/  ULEA UR15, UR8, UR15, 0x5 ;  /* 0x0000000f080f7291 */ /* 0x000fe4000f8e28ff */
[----:B------:R-:W-:Y:S02]  /*1f30*/  UIADD3 UR8, UPT, UPT, UR29, 0x2600, UR16 ;  /* 0x000026001d087890 */ /* 0x000fe4000fffe010 */
[----:B------:R-:W-:Y:S02]  /*1f40*/  ULEA UR7, UR7, UR15, 0xa ;  /* 0x0000000f07077291 */ /* 0x000fe4000f8e50ff */
[----:B------:R-:W-:Y:S02]  /*1f50*/  UIADD3.X UR33, UPT, UPT, URZ, UR45, URZ, UP3, !UPT ;  /* 0x0000002dff217290 */ /* 0x000fe40009ffe4ff */
[----:B------:R-:W-:Y:S02]  /*1f60*/  UPRMT UR7, UR7, 0x5410, URZ ;  /* 0x0000541007077896 */ /* 0x000fe400080000ff */
[----:B------:R-:W-:Y:S02]  /*1f70*/  UIADD3 UR16, UPT, UPT, UR29, 0x1d600, UR17 ;  /* 0x0001d6001d107890 */ /* 0x000fe4000fffe011 */
[----:B------:R-:W-:Y:S02]  /*1f80*/  UIADD3 UR36, UPT, UPT, UR20, 0x1, URZ ;  /* 0x0000000114247890 */ /* 0x000fe4000fffe0ff */
[----:B------:R-:W-:Y:S02]  /*1f90*/  UIADD3 UR28, UPT, UPT, UR21, 0x1, URZ ;  /* 0x00000001151c7890 */ /* 0x000fe4000fffe0ff */
[----:B------:R-:W-:Y:S01]  /*1fa0*/  UISETP.NE.AND UP2, UPT, UR36, UR51, UPT ;  /* 0x000000332400728c */ /* 0x000fe2000bf45270 */
[----:B------:R4:W-:Y:S01]  /*1fb0*/  UTMALDG.5D.IM2COL [UR8], [UR34], UR7 ;  /* 0x00000008220073b4 */ /* 0x0009e20008060007 */
[----:B------:R-:W-:Y:S02]  /*1fc0*/  UIADD3 UR27, UPT, UPT, UR22, 0x1, URZ ;  /* 0x00000001161b7890 */ /* 0x000fe4000fffe0ff */
[----:B------:R-:W-:Y:S01]  /*1fd0*/  UIADD3 UR31, UPT, UPT, UR31, 0x1, URZ ;  /* 0x000000011f1f7890 */ /* 0x000fe2000fffe0ff */
[----:B------:R-:W-:Y:S01]  /*1fe0*/  UMOV UR48, 0x30000 ;  /* 0x0003000000307882 */ /* 0x000fe20000000000 */
[----:B------:R-:W-:Y:S01]  /*1ff0*/  UMOV UR46, 0x0 ;  /* 0x00000000002e7882 */ /* 0x000fe20000000000 */
[----:B------:R-:W-:Y:S01]  /*2000*/  UMOV UR47, 0x10000000 ;  /* 0x10000000002f7882 */ /* 0x000fe20000000000 */
[----:B------:R-:W-:Y:S01]  /*2010*/  UMOV UR17, UR9 ;  /* 0x0000000900117c82 */ /* 0x000fe20008000000 */
[----:B------:R-:W-:Y:S02]  /*2020*/  UMOV UR18, UR10 ;  /* 0x0000000a00127c82 */ /* 0x000fe40008000000 */
[----:B------:R-:W-:Y:S01]  /*2030*/  @UP2 UIADD3 UR28, UPT, UPT, UR21, URZ, URZ ;  /* 0x000000ff151c2290 */ /* 0x000fe2000fffe0ff */
[----:B------:R3:W-:Y:S03]  /*2040*/  UTMALDG.5D.MULTICAST [UR16], [UR32], UR48, desc[UR46] ;  /* 0x00002e10200073b4 */ /* 0x0007e60008021830 */
[----:B------:R-:W-:Y:S11]  /*2050*/  UISETP.NE.AND UP1, UPT, UR28, UR40, UPT ;  /* 0x000000281c00728c */ /* 0x000ff6000bf25270 */
[----:B------:R-:W-:Y:S04]  /*2060*/  @UP1 UIADD3 UR27, UPT, UPT, UR22, URZ, URZ ;  /* 0x000000ff161b1290 */ /* 0x000fe8000fffe0ff */
[----:B------:R-:W-:Y:S02]  /*2070*/  UISETP.NE.AND UP0, UPT, UR27, UR41, UPT ;  /* 0x000000291b00728c */ /* 0x000fe4000bf05270 */
[----:B----4-:R-:W-:Y:S09]  /*2080*/  UIADD3 UR8, UPT, UPT, UR26, 0x1, URZ ;  /* 0x000000011a087890 */ /* 0x010ff2000fffe0ff */
[----:B------:R-:W-:Y:S01]  /*2090*/  @UP0 UIADD3 UR8, UPT, UPT, UR26, URZ, URZ ;  /* 0x000000ff1a080290 */ /* 0x000fe2000fffe0ff */
[----:B------:R-:W-:Y:S06]  /*20a0*/  UMOV UR7, UR30 ;  /* 0x0000001e00077c82 */ /* 0x000fec0008000000 */
[----:B------:R-:W-:Y:S01]  /*20b0*/  UMOV UR26, UR8 ;  /* 0x00000008001a7c82 */ /* 0x000fe20008000000 */
[----:B---3--:R-:W-:Y:S02]  /*20c0*/  USEL UR22, UR27, URZ, UP0 ;  /* 0x000000ff1b167287 */ /* 0x008fe40008000000 */
[----:B------:R-:W-:Y:S02]  /*20d0*/  UISETP.NE.AND UP0, UPT, UR31, UR42, UPT ;  /* 0x0000002a1f00728c */ /* 0x000fe4000bf05270 */
[----:B------:R-:W-:Y:S02]  /*20e0*/  USEL UR20, UR36, URZ, UP2 ;  /* 0x000000ff24147287 */ /* 0x000fe40009000000 */
[----:B------:R-:W-:Y:S05]  /*20f0*/  USEL UR21, UR28, URZ, UP1 ;  /* 0x000000ff1c157287 */ /* 0x000fea0008800000 */
[----:B-1----:R-:W-:Y:S07]  /*2100*/  BRA.U UP0, `(.L_x_29) ;  /* 0xfffffffd00047547 */ /* 0x002fee000b83ffff */
.L_x_23:
[----:B------:R-:W-:Y:S01]  /*2110*/  ULEA UR4, UR30, UR29, 0x3 ;  /* 0x0000001d1e047291 */ /* 0x000fe2000f8e18ff */
[----:B-1----:R-:W-:Y:S01]  /*2120*/  SHF.L.U32 R0, R3, 0x1f, RZ ;  /* 0x0000001f03007819 */ /* 0x002fe200000006ff */
[----:B------:R-:W-:Y:S01]  /*2130*/  @!P1 SYNCS.ARRIVE.TRANS64.A1T0 RZ, [UR29+0x1c8], RZ ;  /* 0x0001c8ffffff99a7 */ /* 0x000fe2000810001d */
[----:B------:R-:W-:-:S06]  /*2140*/  UISETP.GE.AND UP0, UPT, UR52, 0x1, UPT ;  /* 0x000000013400788c */ /* 0x000fcc000bf06270 */
[----:B--2---:R1:W2:Y:S03]  /*2150*/  SYNCS.PHASECHK.TRANS64.TRYWAIT P0, [UR4+0xd8], R0 ;  /* 0x0000d800ff0075a7 */ /* 0x0042a60008001104 */
[----:B------:R-:W-:Y:S05]  /*2160*/  BRA.U !UP0, `(.L_x_30) ;  /* 0x00000005089c7547 */ /* 0x000fea000b800000 */
[----:B------:R-:W3:Y:S01]  /*2170*/  LDCU.128 UR8, c[0x0][0x480] ;  /* 0x00009000ff0877ac */ /* 0x000ee20008000c00 */
[----:B------:R-:W4:Y:S01]  /*2180*/  LDCU.128 UR32, c[0x0][0x490] ;  /* 0x00009200ff2077ac */ /* 0x000f220008000c00 */
[----:B------:R-:W1:Y:S01]  /*2190*/  LDCU UR13, c[0x0][0x4c8] ;  /* 0x00009900ff0d77ac */ /* 0x000e620008000800 */
        /* <DEDUP_REMOVED lines=14> */
[----:B------:R-:W4:Y:S03]  /*2280*/  LDCU.64 UR32, c[0x0][0x4c0] ;  /* 0x00009800ff2077ac */ /* 0x000f260008000a00 */
[----:B------:R-:W-:-:S02]  /*2290*/  USEL UR4, UR5, UR4, !UP0 ;  /* 0x0000000405047287 */ /* 0x000fc4000c000000 */
[----:B------:R-:W-:Y:S02]  /*22a0*/  UISETP.NE.AND UP0, UPT, UR34, 0x1, UPT ;  /* 0x000000012200788c */ /* 0x000fe4000bf05270 */
[----:B------:R-:W-:Y:S01]  /*22b0*/  UIMAD.WIDE.U32 UR6, UR4, UR35, URZ ;  /* 0x00000023040672a5 */ /* 0x000fe2000f8e00ff */
[----:B------:R-:W1:Y:S01]  /*22c0*/  LDCU.64 UR24, c[0x0][0x4d0] ;  /* 0x00009a00ff1877ac */ /* 0x000e620008000a00 */
[----:B------:R-:W-:-:S05]  /*22d0*/  UIADD3 UR42, UPT, UPT, UR52, UR42, URZ ;  /* 0x0000002a342a7290 */ /* 0x000fca000fffe0ff */
[----:B------:R-:W-:Y:S01]  /*22e0*/  UMOV UR6, UR7 ;  /* 0x0000000700067c82 */ /* 0x000fe20008000000 */
[----:B------:R-:W-:Y:S02]  /*22f0*/  UIADD3 UR7, UPT, UPT, -UR5, URZ, URZ ;  /* 0x000000ff05077290 */ /* 0x000fe4000fffe1ff */
[----:B---3--:R-:W-:Y:S02]  /*2300*/  USHF.R.U32.HI UR6, URZ, UR9, UR6 ;  /* 0x00000009ff067299 */ /* 0x008fe40008011606 */
[----:B------:R-:W-:Y:S02]  /*2310*/  UIMAD UR7, UR8, UR7, UR43 ;  /* 0x00000007080772a4 */ /* 0x000fe4000f8e022b */
[----:B------:R-:W-:Y:S02]  /*2320*/  USEL UR14, UR4, UR6, !UP0 ;  /* 0x00000006040e7287 */ /* 0x000fe4000c000000 */
[----:B------:R-:W-:Y:S02]  /*2330*/  UIADD3 UR6, UPT, UPT, -UR4, URZ, URZ ;  /* 0x000000ff04067290 */ /* 0x000fe4000fffe1ff */
[----:B------:R-:W-:-:S02]  /*2340*/  UIADD3 UR9, UPT, UPT, -UR14, URZ, URZ ;  /* 0x000000ff0e097290 */ /* 0x000fc4000fffe1ff */
[----:B------:R-:W-:Y:S02]  /*2350*/  UIMAD UR12, UR11, UR6, UR5 ;  /* 0x000000060b0c72a4 */ /* 0x000fe4000f8e0205 */
[----:B------:R-:W-:Y:S02]  /*2360*/  UIMAD UR9, UR34, UR9, UR4 ;  /* 0x00000009220972a4 */ /* 0x000fe4000f8e0204 */
[----:B----4-:R-:W-:Y:S01]  /*2370*/  UIMAD UR11, UR7, UR32, UR10 ;  /* 0x00000020070b72a4 */ /* 0x010fe2000f8e020a */
[----:B------:R-:W3:Y:S02]  /*2380*/  LDCU.64 UR4, c[0x0][0x4f8] ;  /* 0x00009f00ff0477ac */ /* 0x000ee40008000a00 */
[----:B------:R-:W4:Y:S01]  /*2390*/  LDCU UR6, c[0x0][0x500] ;  /* 0x0000a000ff0677ac */ /* 0x000f220008000800 */
[----:B-1----:R-:W-:Y:S02]  /*23a0*/  UIMAD UR12, UR12, UR33, UR16 ;  /* 0x000000210c0c72a4 */ /* 0x002fe4000f8e0210 */
[----:B------:R-:W-:Y:S01]  /*23b0*/  UIMAD UR13, UR9, UR13, UR17 ;  /* 0x0000000d090d72a4 */ /* 0x000fe2000f8e0211 */
[----:B------:R-:W-:Y:S01]  /*23c0*/  UMOV UR36, UR52 ;  /* 0x0000003400247c82 */ /* 0x000fe20008000000 */
[----:B------:R-:W-:-:S10]  /*23d0*/  UMOV UR7, UR30 ;  /* 0x0000001e00077c82 */ /* 0x000fd40008000000 */
.L_x_36:
[----:B------:R-:W-:Y:S01]  /*23e0*/  @!P3 MOV R4, 0x2000 ;  /* 0x000020000004b802 */ /* 0x000fe20000000f00 */
[----:B------:R-:W-:Y:S01]  /*23f0*/  ULEA UR9, UR7, UR29, 0x3 ;  /* 0x0000001d07097291 */ /* 0x000fe2000f8e18ff */
[----:B--23--:R-:W-:Y:S11]  /*2400*/  @P0 BRA `(.L_x_31) ;  /* 0x00000000000c0947 */ /* 0x00cff60003800000 */
[----:B------:R-:W-:Y:S04]  /*2410*/  SHF.L.U32 R5, R3, 0x1f, RZ ;  /* 0x0000001f03057819 */ /* 0x000fe800000006ff */
[----:B------:R-:W1:Y:S02]  /*2420*/  SYNCS.PHASECHK.TRANS64.TRYWAIT P0, [UR9+0xd8], R5 ;  /* 0x0000d805ff0075a7 */ /* 0x000e640008001109 */
[----:B-1----:R-:W-:Y:S05]  /*2430*/  @!P0 BRA `(.L_x_32) ;  /* 0x0000005800048947 */ /* 0x002fea0003800000 */
.L_x_31:
[----:B------:R2:W-:Y:S01]  /*2440*/  @!P3 SYNCS.ARRIVE.TRANS64 RZ, [UR9], R4 ;  /* 0x00000004ffffb9a7 */ /* 0x0005e20008000009 */
[----:B------:R-:W-:Y:S04]  /*2450*/  ULOP3.LUT UR8, UR37, 0x2, URZ, 0xfc, !UPT ;  /* 0x0000000225087892 */ /* 0x000fe8000f8efcff */
[----:B------:R-:W-:Y:S09]  /*2460*/  UISETP.NE.AND UP0, UPT, UR8, 0x2, UPT ;  /* 0x000000020800788c */ /* 0x000ff2000bf05270 */
[----:B------:R-:W-:Y:S05]  /*2470*/  BRA.U UP0, `(.L_x_33) ;  /* 0x0000000100047547 */ /* 0x000fea000b800000 */
[----:B---34-:R-:W-:Y:S05]  /*2480*/  BPT.TRAP 0x1 ;  /* 0x000000040000795c */ /* 0x018fea0000300000 */
.L_x_33:
[----:B------:R-:W-:Y:S04]  /*2490*/  BSSY.RECONVERGENT B0, `(.L_x_34) ;  /* 0x0000003000007945 */ /* 0x000fe80003800200 */
[----:B------:R-:W-:Y:S05]  /*24a0*/  @P2 BRA `(.L_x_35) ;  /* 0x0000000000042947 */ /* 0x000fea0003800000 */
[----:B---34-:R-:W-:Y:S05]  /*24b0*/  BPT.TRAP 0x1 ;  /* 0x000000040000795c */ /* 0x018fea0000300000 */
.L_x_35:
[----:B---34-:R-:W-:Y:S05]  /*24c0*/  BSYNC.RECONVERGENT B0 ;  /* 0x0000000000007941 */ /* 0x018fea0003800200 */
.L_x_34:
[----:B------:R-:W-:Y:S02]  /*24d0*/  UIADD3 UR8, UPT, UPT, UR7, 0x1, URZ ;  /* 0x0000000107087890 */ /* 0x000fe4000fffe0ff */
[----:B------:R-:W-:Y:S02]  /*24e0*/  UIMAD UR16, UR20, UR23, UR4 ;  /* 0x00000017141072a4 */ /* 0x000fe4000f8e0204 */
[----:B------:R-:W-:Y:S02]  /*24f0*/  UISETP.NE.AND UP0, UPT, UR8, 0x1b, UPT ;  /* 0x0000001b0800788c */ /* 0x000fe4000bf05270 */
[----:B------:R-:W-:Y:S02]  /*2500*/  UIMAD UR15, UR21, UR24, UR5 ;  /* 0x00000018150f72a4 */ /* 0x000fe4000f8e0205 */
[----:B------:R-:W-:Y:S02]  /*2510*/  USEL UR10, URZ, 0x1, UP0 ;  /* 0x00000001ff0a7887 */ /* 0x000fe40008000000 */
[----:B------:R-:W-:Y:S02]  /*2520*/  USEL UR30, UR8, URZ, UP0 ;  /* 0x000000ff081e7287 */ /* 0x000fe40008000000 */
[----:B------:R-:W-:Y:S02]  /*2530*/  ULEA UR15, UR15, UR16, 0x5 ;  /* 0x000000100f0f7291 */ /* 0x000fe4000f8e28ff */
[----:B------:R-:W-:Y:S01]  /*2540*/  ULEA UR8, UR30, UR29, 0x3 ;  /* 0x0000001d1e087291 */ /* 0x000fe2000f8e18ff */
[----:B------:R-:W-:Y:S01]  /*2550*/  LOP3.LUT R3, R3, UR10, RZ, 0x3c, !PT ;  /* 0x0000000a03037c12 */ /* 0x000fe2000f8e3cff */
[----:B------:R-:W-:Y:S02]  /*2560*/  UIADD3 UR34, UP0, UPT, UR44, 0x80, URZ ;  /* 0x000000802c227890 */ /* 0x000fe4000ff1e0ff */
[----:B------:R-:W-:Y:S01]  /*2570*/  USHF.L.U32 UR10, UR26, 0x6, URZ ;  /* 0x000000061a0a7899 */ /* 0x000fe200080006ff */
[----:B-1----:R-:W-:Y:S01]  /*2580*/  SHF.L.U32 R0, R3, 0x1f, RZ ;  /* 0x0000001f03007819 */ /* 0x002fe200000006ff */
[----:B------:R-:W-:Y:S02]  /*2590*/  UIADD3.X UR35, UPT, UPT, URZ, UR45, URZ, UP0, !UPT ;  /* 0x0000002dff237290 */ /* 0x000fe400087fe4ff */
[----:B------:R-:W-:Y:S01]  /*25a0*/  UIADD3 UR32, UP3, UPT, UR44, 0x200, URZ ;  /* 0x000002002c207890 */ /* 0x000fe2000ff7e0ff */
[----:B------:R1:W3:Y:S01]  /*25b0*/  SYNCS.PHASECHK.TRANS64.TRYWAIT P0, [UR8+0xd8], R0 ;  /* 0x0000d800ff0075a7 */ /* 0x0002e20008001108 */
[----:B------:R-:W-:Y:S02]  /*25c0*/  USHF.L.U32 UR8, UR7, 0xc, URZ ;  /* 0x0000000c07087899 */ /* 0x000fe400080006ff */
[----:B------:R-:W-:Y:S02]  /*25d0*/  UIMAD UR7, UR22, UR25, UR6 ;  /* 0x00000019160772a4 */ /* 0x000fe4000f8e0206 */
[----:B------:R-:W-:Y:S02]  /*25e0*/  ULOP3.LUT UR18, UR38, UR8, URZ, 0xfc, !UPT ;  /* 0x0000000826127292 */ /* 0x000fe4000f8efcff */
[----:B------:R-:W-:Y:S02]  /*25f0*/  ULEA UR7, UR7, UR15, 0xa ;  /* 0x0000000f07077291 */ /* 0x000fe4000f8e50ff */
[----:B------:R-:W-:Y:S02]  /*2600*/  UIADD3 UR8, UPT, UPT, UR29, 0x2600, UR8 ;  /* 0x000026001d087890 */ /* 0x000fe4000fffe008 */
[----:B------:R-:W-:Y:S02]  /*2610*/  UPRMT UR7, UR7, 0x5410, URZ ;  /* 0x0000541007077896 */ /* 0x000fe400080000ff */
[----:B------:R-:W-:Y:S02]  /*2620*/  UIADD3.X UR33, UPT, UPT, URZ, UR45, URZ, UP3, !UPT ;  /* 0x0000002dff217290 */ /* 0x000fe40009ffe4ff */
[----:B------:R-:W-:Y:S02]  /*2630*/  UIADD3 UR16, UPT, UPT, UR29, 0x1d600, UR18 ;  /* 0x0001d6001d107890 */ /* 0x000fe4000fffe012 */
[----:B------:R-:W-:Y:S02]  /*2640*/  UIADD3 UR31, UPT, UPT, UR20, 0x1, URZ ;  /* 0x00000001141f7890 */ /* 0x000fe4000fffe0ff */
[----:B------:R-:W-:Y:S01]  /*2650*/  UIADD3 UR28, UPT, UPT, UR21, 0x1, URZ ;  /* 0x00000001151c7890 */ /* 0x000fe2000fffe0ff */
[----:B------:R4:W-:Y:S01]  /*2660*/  UTMALDG.5D.IM2COL [UR8], [UR34], UR7 ;  /* 0x00000008220073b4 */ /* 0x0009e20008060007 */
[----:B------:R-:W-:Y:S02]  /*2670*/  UISETP.NE.AND UP2, UPT, UR31, UR48, UPT ;  /* 0x000000301f00728c */ /* 0x000fe4000bf45270 */
[----:B------:R-:W-:Y:S01]  /*2680*/  UIADD3 UR27, UPT, UPT, UR22, 0x1, URZ ;  /* 0x00000001161b7890 */ /* 0x000fe2000fffe0ff */
[----:B------:R-:W-:Y:S01]  /*2690*/  UMOV UR43, 0x30000 ;  /* 0x00030000002b7882 */ /* 0x000fe20000000000 */
[----:B------:R-:W-:Y:S01]  /*26a0*/  UMOV UR46, 0x0 ;  /* 0x00000000002e7882 */ /* 0x000fe20000000000 */
[----:B------:R-:W-:Y:S01]  /*26b0*/  UMOV UR47, 0x10000000 ;  /* 0x10000000002f7882 */ /* 0x000fe20000000000 */
[----:B------:R-:W-:Y:S01]  /*26c0*/  UMOV UR17, UR9 ;  /* 0x0000000900117c82 */ /* 0x000fe20008000000 */
[----:B------:R-:W-:Y:S02]  /*26d0*/  UMOV UR18, UR10 ;  /* 0x0000000a00127c82 */ /* 0x000fe40008000000 */
[----:B------:R2:W-:Y:S02]  /*26e0*/  UTMALDG.5D.MULTICAST [UR16], [UR32], UR43, desc[UR46] ;  /* 0x00002e10200073b4 */ /* 0x0005e4000802182b */
[----:B------:R-:W-:Y:S04]  /*26f0*/  @UP2 UIADD3 UR28, UPT, UPT, UR21, URZ, URZ ;  /* 0x000000ff151c2290 */ /* 0x000fe8000fffe0ff */
[----:B------:R-:W-:Y:S11]  /*2700*/  UISETP.NE.AND UP1, UPT, UR28, UR40, UPT ;  /* 0x000000281c00728c */ /* 0x000ff6000bf25270 */
[----:B------:R-:W-:Y:S04]  /*2710*/  @UP1 UIADD3 UR27, UPT, UPT, UR22, URZ, URZ ;  /* 0x000000ff161b1290 */ /* 0x000fe8000fffe0ff */
[----:B------:R-:W-:Y:S02]  /*2720*/  UISETP.NE.AND UP0, UPT, UR27, UR41, UPT ;  /* 0x000000291b00728c */ /* 0x000fe4000bf05270 */
[----:B----4-:R-:W-:Y:S09]  /*2730*/  UIADD3 UR8, UPT, UPT, UR26, 0x1, URZ ;  /* 0x000000011a087890 */ /* 0x010ff2000fffe0ff */
[----:B------:R-:W-:Y:S02]  /*2740*/  @UP0 UIADD3 UR8, UPT, UPT, UR26, URZ, URZ ;  /* 0x000000ff1a080290 */ /* 0x000fe4000fffe0ff */
[----:B------:R-:W-:Y:S05]  /*2750*/  UIADD3 UR7, UPT, UPT, UR36, -0x1, URZ ;  /* 0xffffffff24077890 */ /* 0x000fea000fffe0ff */
[----:B------:R-:W-:Y:S01]  /*2760*/  UMOV UR26, UR8 ;  /* 0x00000008001a7c82 */ /* 0x000fe20008000000 */
[----:B--2---:R-:W-:Y:S02]  /*2770*/  USEL UR22, UR27, URZ, UP0 ;  /* 0x000000ff1b167287 */ /* 0x004fe40008000000 */
[----:B------:R-:W-:Y:S02]  /*2780*/  UISETP.GT.U32.AND UP0, UPT, UR36, 0x1, UPT ;  /* 0x000000012400788c */ /* 0x000fe4000bf04070 */
[----:B------:R-:W-:Y:S02]  /*2790*/  USEL UR20, UR31, URZ, UP2 ;  /* 0x000000ff1f147287 */ /* 0x000fe40009000000 */
[----:B------:R-:W-:Y:S01]  /*27a0*/  USEL UR21, UR28, URZ, UP1 ;  /* 0x000000ff1c157287 */ /* 0x000fe20008800000 */
[----:B------:R-:W-:Y:S01]  /*27b0*/  UMOV UR36, UR7 ;  /* 0x0000000700247c82 */ /* 0x000fe20008000000 */
[----:B------:R-:W-:Y:S03]  /*27c0*/  UMOV UR7, UR30 ;  /* 0x0000001e00077c82 */ /* 0x000fe60008000000 */
[----:B-1----:R-:W-:Y:S07]  /*27d0*/  BRA.U UP0, `(.L_x_36) ;  /* 0xfffffffd00007547 */ /* 0x002fee000b83ffff */
.L_x_30:
[----:B------:R-:W-:Y:S01]  /*27e0*/  SHF.L.U32 R4, R2, 0x1f, RZ ;  /* 0x0000001f02047819 */ /* 0x000fe200000006ff */
[----:B------:R-:W-:-:S03]  /*27f0*/  NOP ;  /* 0x0000000000007918 */ /* 0x000fc60000000000 */
[----:B--23--:R-:W2:Y:S02]  /*2800*/  SYNCS.PHASECHK.TRANS64.TRYWAIT P0, [UR29+0x1d0], R4 ;  /* 0x0001d004ff0075a7 */ /* 0x00cea4000800111d */
[----:B--2---:R-:W-:Y:S05]  /*2810*/  @!P0 BRA `(.L_x_37) ;  /* 0x0000005400248947 */ /* 0x004fea0003800000 */
.L_x_121:
[----:B-1----:R-:W1:Y:S01]  /*2820*/  LDS.128 R4, [UR29+0x210] ;  /* 0x0002101dff047984 */ /* 0x002e620008000c00 */
[----:B------:R-:W-:Y:S02]  /*2830*/  UIADD3 UR4, UPT, UPT, UR29, 0x1d8, URZ ;  /* 0x000001d81d047890 */ /* 0x000fe4000fffe0ff */
[----:B------:R-:W-:Y:S01]  /*2840*/  UISETP.GE.AND UP0, UPT, UR39, 0x1, UPT ;  /* 0x000000012700788c */ /* 0x000fe2000bf06270 */
[----:B------:R-:W-:Y:S01]  /*2850*/  @!PT LDS RZ, [RZ] ;  /* 0x00000000fffff984 */ /* 0x000fe20000000800 */
[----:B------:R-:W-:Y:S01]  /*2860*/  @!PT LDS RZ, [RZ] ;  /* 0x00000000fffff984 */ /* 0x000fe20000000800 */
[----:B------:R-:W-:Y:S01]  /*2870*/  @!PT LDS RZ, [RZ] ;  /* 0x00000000fffff984 */ /* 0x000fe20000000800 */
[----:B------:R-:W-:Y:S01]  /*2880*/  @!PT LDS RZ, [RZ] ;  /* 0x00000000fffff984 */ /* 0x000fe20000000800 */
[----:B------:R2:W-:Y:S06]  /*2890*/  MEMBAR.ALL.CTA ;  /* 0x0000000000007992 */ /* 0x0005ec0000008000 */
[----:B--2---:R-:W2:Y:S01]  /*28a0*/  FENCE.VIEW.ASYNC.S ;  /* 0x00000000000073c6 */ /* 0x004ea20000000000 */
[----:B------:R-:W-:-:S09]  /*28b0*/  UPRMT UR4, URZ, 0x654, UR4 ;  /* 0x00000654ff047896 */ /* 0x000fd20008000004 */
[----:B--2---:R-:W-:Y:S01]  /*28c0*/  SYNCS.ARRIVE.TRANS64.RED.A1T0 RZ, [UR4], RZ ;  /* 0x000000ffffff79a7 */ /* 0x004fe20008100404 */
[----:B-1----:R-:W-:-:S13]  /*28d0*/  LOP3.LUT P0, RZ, R6, 0x1, RZ, 0xc0, !PT ;  /* 0x0000000106ff7812 */ /* 0x002fda000780c0ff */
[----:B------:R-:W-:Y:S01]  /*28e0*/  VOTEU.ANY UP1, P0 ;  /* 0x0000000000ff7886 */ /* 0x000fe20000020100 */
[----:B------:R-:W-:-:S13]  /*28f0*/  PLOP3.LUT P0, PT, PT, PT, UP1, 0x80, 0x8 ;  /* 0x000000000008781c */ /* 0x000fda0003f0f018 */
[----:B------:R-:W-:Y:S02]  /*2900*/  @P0 MOV R0, R4 ;  /* 0x0000000400000202 */ /* 0x000fe40000000f00 */
[----:B------:R-:W-:Y:S02]  /*2910*/  @P0 LOP3.LUT R4, R5, 0xffff, RZ, 0xc0, !PT ;  /* 0x0000ffff05040812 */ /* 0x000fe400078ec0ff */
[----:B------:R-:W-:Y:S02]  /*2920*/  @P0 R2UR UR6, R0 ;  /* 0x00000000000602ca */ /* 0x000fe400000e0000 */
[----:B------:R-:W-:-:S11]  /*2930*/  @P0 R2UR UR5, R4 ;  /* 0x00000000040502ca */ /* 0x000fd600000e0000 */
[----:B------:R-:W-:Y:S02]  /*2940*/  @UP1 UMOV UR50, UR6 ;  /* 0x0000000600321c82 */ /* 0x000fe40008000000 */
[----:B------:R-:W-:Y:S01]  /*2950*/  @UP1 UMOV UR49, UR5 ;  /* 0x0000000500311c82 */ /* 0x000fe20008000000 */
[----:B------:R-:W-:Y:S05]  /*2960*/  BRA.U !UP0, `(.L_x_38) ;  /* 0x0000000108d47547 */ /* 0x000fea000b800000 */
[----:B------:R-:W1:Y:S01]  /*2970*/  LDCU.128 UR16, c[0x0][0xc10] ;  /* 0x00018200ff1077ac */ /* 0x000e620008000c00 */
[----:B------:R-:W2:Y:S01]  /*2980*/  LDCU UR21, c[0x0][0xc20] ;  /* 0x00018400ff1577ac */ /* 0x000ea20008000800 */
[----:B------:R-:W3:Y:S01]  /*2990*/  LDCU UR20, c[0x0][0xc0c] ;  /* 0x00018180ff1477ac */ /* 0x000ee20008000800 */
[----:B------:R-:W4:Y:S01]  /*29a0*/  LDCU.64 UR12, c[0x0][0xc28] ;  /* 0x00018500ff0c77ac */ /* 0x000f220008000a00 */
[----:B------:R-:W-:Y:S02]  /*29b0*/  UISETP.NE.AND UP3, UPT, UR39, 0x1, UPT ;  /* 0x000000012700788c */ /* 0x000fe4000bf65270 */
[----:B-1----:R-:W-:Y:S02]  /*29c0*/  UIMAD.WIDE.U32 UR4, UR53, UR19, URZ ;  /* 0x00000013350472a5 */ /* 0x002fe4000f8e00ff */
[----:B------:R-:W-:Y:S02]  /*29d0*/  UIMAD.WIDE.U32 UR6, UR54, UR16, URZ ;  /* 0x00000010360672a5 */ /* 0x000fe4000f8e00ff */
[----:B------:R-:W-:-:S02]  /*29e0*/  UISETP.NE.AND UP0, UPT, UR18, 0x1, UPT ;  /* 0x000000011200788c */ /* 0x000fc4000bf05270 */
[----:B------:R-:W-:Y:S01]  /*29f0*/  UIMAD.WIDE.U32 UR14, UR49, UR19, URZ ;  /* 0x00000013310e72a5 */ /* 0x000fe2000f8e00ff */
[----:B------:R-:W-:Y:S01]  /*2a00*/  UMOV UR4, UR5 ;  /* 0x0000000500047c82 */ /* 0x000fe20008000000 */
[----:B---3--:R-:W-:Y:S02]  /*2a10*/  UISETP.NE.AND UP2, UPT, UR20, 0x1, UPT ;  /* 0x000000011400788c */ /* 0x008fe4000bf45270 */
[----:B--2---:R-:W-:Y:S02]  /*2a20*/  USHF.R.U32.HI UR5, URZ, UR21, UR4 ;  /* 0x00000015ff057299 */ /* 0x004fe40008011604 */
[----:B------:R-:W-:Y:S01]  /*2a30*/  UIMAD.WIDE.U32 UR10, UR50, UR16, URZ ;  /* 0x00000010320a72a5 */ /* 0x000fe2000f8e00ff */
[----:B------:R-:W-:Y:S01]  /*2a40*/  UMOV UR4, UR7 ;  /* 0x0000000700047c82 */ /* 0x000fe20008000000 */
[----:B------:R-:W-:Y:S02]  /*2a50*/  USEL UR5, UR53, UR5, !UP0 ;  /* 0x0000000535057287 */ /* 0x000fe4000c000000 */
[----:B------:R-:W-:-:S02]  /*2a60*/  USHF.R.U32.HI UR4, URZ, UR17, UR4 ;  /* 0x00000011ff047299 */ /* 0x000fc40008011604 */
[----:B----4-:R-:W-:Y:S02]  /*2a70*/  UIMAD.WIDE.U32 UR8, UR5, UR12, URZ ;  /* 0x0000000c050872a5 */ /* 0x010fe4000f8e00ff */
[----:B------:R-:W-:Y:S01]  /*2a80*/  USEL UR6, UR54, UR4, !UP2 ;  /* 0x0000000436067287 */ /* 0x000fe2000d000000 */
[----:B------:R-:W-:Y:S02]  /*2a90*/  UMOV UR10, UR11 ;  /* 0x0000000b000a7c82 */ /* 0x000fe40008000000 */
[----:B------:R-:W-:Y:S01]  /*2aa0*/  UMOV UR4, UR15 ;  /* 0x0000000f00047c82 */ /* 0x000fe20008000000 */
[----:B------:R-:W-:Y:S01]  /*2ab0*/  UIMAD.WIDE.U32 UR14, UR6, UR12, URZ ;  /* 0x0000000c060e72a5 */ /* 0x000fe2000f8e00ff */
[----:B------:R-:W-:Y:S01]  /*2ac0*/  UMOV UR8, UR9 ;  /* 0x0000000900087c82 */ /* 0x000fe20008000000 */
[----:B------:R-:W-:Y:S02]  /*2ad0*/  USHF.R.U32.HI UR4, URZ, UR21, UR4 ;  /* 0x00000015ff047299 */ /* 0x000fe40008011604 */
[----:B------:R-:W-:-:S03]  /*2ae0*/  @UP3 USHF.R.U32.HI UR5, URZ, UR13, UR8 ;  /* 0x0000000dff053299 */ /* 0x000fc60008011608 */
[----:B------:R-:W-:Y:S01]  /*2af0*/  UMOV UR14, UR15 ;  /* 0x0000000f000e7c82 */ /* 0x000fe20008000000 */
[----:B------:R-:W-:Y:S02]  /*2b00*/  USHF.R.U32.HI UR17, URZ, UR17, UR10 ;  /* 0x00000011ff117299 */ /* 0x000fe4000801160a */
[----:B------:R-:W-:Y:S02]  /*2b10*/  USEL UR4, UR49, UR4, !UP0 ;  /* 0x0000000431047287 */ /* 0x000fe4000c000000 */
[----:B------:R-:W-:Y:S02]  /*2b20*/  @UP3 USHF.R.U32.HI UR6, URZ, UR13, UR14 ;  /* 0x0000000dff063299 */ /* 0x000fe4000801160e */
[----:B------:R-:W-:Y:S02]  /*2b30*/  UIMAD UR7, UR39, UR5, URZ ;  /* 0x00000005270772a4 */ /* 0x000fe4000f8e02ff */
[----:B------:R-:W-:Y:S02]  /*2b40*/  USEL UR5, UR50, UR17, !UP2 ;  /* 0x0000001132057287 */ /* 0x000fe4000d000000 */
[----:B------:R-:W-:-:S02]  /*2b50*/  UIMAD UR10, UR39, UR6, URZ ;  /* 0x00000006270a72a4 */ /* 0x000fc4000f8e02ff */
[----:B------:R-:W-:Y:S02]  /*2b60*/  UISETP.GE.AND UP0, UPT, UR4, UR7, UPT ;  /* 0x000000070400728c */ /* 0x000fe4000bf06270 */
[----:B------:R-:W-:Y:S02]  /*2b70*/  UIMAD.WIDE.U32 UR8, UR4, UR12, URZ ;  /* 0x0000000c040872a5 */ /* 0x000fe4000f8e00ff */
[----:B------:R-:W-:Y:S02]  /*2b80*/  UISETP.GE.OR UP0, UPT, UR5, UR10, UP0 ;  /* 0x0000000a0500728c */ /* 0x000fe40008706670 */
[----:B------:R-:W-:-:S03]  /*2b90*/  UIMAD.WIDE.U32 UR10, UR5, UR12, URZ ;  /* 0x0000000c050a72a5 */ /* 0x000fc6000f8e00ff */
[----:B------:R-:W-:Y:S01]  /*2ba0*/  UMOV UR7, UR9 ;  /* 0x0000000900077c82 */ /* 0x000fe20008000000 */
[----:B------:R-:W-:Y:S02]  /*2bb0*/  UIADD3 UR9, UPT, UPT, -UR4, URZ, URZ ;  /* 0x000000ff04097290 */ /* 0x000fe4000fffe1ff */
[----:B------:R-:W-:Y:S02]  /*2bc0*/  USHF.R.U32.HI UR7, URZ, UR13, UR7 ;  /* 0x0000000dff077299 */ /* 0x000fe40008011607 */
[----:B------:R-:W-:Y:S02]  /*2bd0*/  UIMAD UR10, UR18, UR9, UR49 ;  /* 0x00000009120a72a4 */ /* 0x000fe4000f8e0231 */
[----:B------:R-:W-:Y:S01]  /*2be0*/  USEL UR7, UR4, UR7, !UP3 ;  /* 0x0000000704077287 */ /* 0x000fe2000d800000 */
[----:B------:R-:W-:Y:S01]  /*2bf0*/  @!UP0 UMOV UR8, UR11 ;  /* 0x0000000b00088c82 */ /* 0x000fe20008000000 */
[----:B------:R-:W-:Y:S02]  /*2c00*/  UIADD3 UR11, UPT, UPT, -UR5, URZ, URZ ;  /* 0x000000ff050b7290 */ /* 0x000fe4000fffe1ff */
[----:B------:R-:W-:-:S02]  /*2c10*/  @!UP0 USHF.R.U32.HI UR8, URZ, UR13, UR8 ;  /* 0x0000000dff088299 */ /* 0x000fc40008011608 */
[----:B------:R-:W-:Y:S02]  /*2c20*/  UIADD3 UR9, UPT, UPT, -UR7, URZ, URZ ;  /* 0x000000ff07097290 */ /* 0x000fe4000fffe1ff */
[----:B------:R-:W-:Y:S02]  /*2c30*/  @!UP0 USEL UR8, UR5, UR8, !UP3 ;  /* 0x0000000805088287 */ /* 0x000fe4000d800000 */
[----:B------:R-:W-:Y:S02]  /*2c40*/  UIMAD UR9, UR39, UR9, UR4 ;  /* 0x00000009270972a4 */ /* 0x000fe4000f8e0204 */
[----:B------:R-:W-:Y:S02]  /*2c50*/  @!UP0 UIADD3 UR7, UPT, UPT, UR7, -UR8, URZ ;  /* 0x8000000807078290 */ /* 0x000fe4000fffe0ff */
[----:B------:R-:W-:Y:S02]  /*2c60*/  @!UP0 UIMAD UR8, UR9, UR6, UR8 ;  /* 0x00000006090882a4 */ /* 0x000fe4000f8e0208 */
[----:B------:R-:W-:-:S02]  /*2c70*/  @!UP0 UIMAD UR4, UR39, UR7, UR5 ;  /* 0x00000007270482a4 */ /* 0x000fc4000f8e0205 */
[----:B------:R-:W-:Y:S02]  /*2c80*/  UIMAD UR6, UR20, UR11, UR50 ;  /* 0x0000000b140672a4 */ /* 0x000fe4000f8e0232 */
[----:B------:R-:W-:Y:S01]  /*2c90*/  UIMAD UR49, UR4, UR18, UR10 ;  /* 0x00000012043172a4 */ /* 0x000fe2000f8e020a */
[----:B------:R-:W-:Y:S02]  /*2ca0*/  @!UP0 UMOV UR5, UR8 ;  /* 0x0000000800058c82 */ /* 0x000fe40008000000 */
[----:B------:R-:W-:-:S12]  /*2cb0*/  UIMAD UR50, UR5, UR20, UR6 ;  /* 0x00000014053272a4 */ /* 0x000fd8000f8e0206 */
.L_x_38:
[----:B------:R-:W1:Y:S02]  /*2cc0*/  LDCU UR4, c[0x0][0xc30] ;  /* 0x00018600ff0477ac */ /* 0x000e640008000800 */
[----:B-1----:R-:W-:-:S09]  /*2cd0*/  UISETP.NE.AND UP0, UPT, UR4, 0x1, UPT ;  /* 0x000000010400788c */ /* 0x002fd2000bf05270 */
[----:B------:R-:W-:Y:S05]  /*2ce0*/  BRA.U UP0, `(.L_x_39) ;  /* 0x0000000100447547 */ /* 0x000fea000b800000 */
[----:B------:R-:W1:Y:S01]  /*2cf0*/  LDCU.128 UR8, c[0x0][0xc10] ;  /* 0x00018200ff0877ac */ /* 0x000e620008000c00 */
[----:B------:R-:W2:Y:S01]  /*2d00*/  LDCU UR12, c[0x0][0xc0c] ;  /* 0x00018180ff0c77ac */ /* 0x000ea20008000800 */
[----:B------:R-:W3:Y:S01]  /*2d10*/  LDCU UR13, c[0x0][0xc20] ;  /* 0x00018400ff0d77ac */ /* 0x000ee20008000800 */
[----:B-1----:R-:W-:Y:S02]  /*2d20*/  UIMAD.WIDE.U32 UR6, UR50, UR8, URZ ;  /* 0x00000008320672a5 */ /* 0x002fe4000f8e00ff */
[----:B------:R-:W-:Y:S02]  /*2d30*/  UIMAD.WIDE.U32 UR4, UR49, UR11, URZ ;  /* 0x0000000b310472a5 */ /* 0x000fe4000f8e00ff */
[----:B--2---:R-:W-:Y:S02]  /*2d40*/  UISETP.NE.AND UP2, UPT, UR12, 0x1, UPT ;  /* 0x000000010c00788c */ /* 0x004fe4000bf45270 */
[----:B------:R-:W-:Y:S01]  /*2d50*/  UISETP.NE.AND UP0, UPT, UR10, 0x1, UPT ;  /* 0x000000010a00788c */ /* 0x000fe2000bf05270 */
[----:B------:R-:W-:-:S02]  /*2d60*/  UMOV UR6, UR7 ;  /* 0x0000000700067c82 */ /* 0x000fc40008000000 */
[----:B------:R-:W-:Y:S01]  /*2d70*/  UMOV UR4, UR5 ;  /* 0x0000000500047c82 */ /* 0x000fe20008000000 */
[----:B------:R-:W-:Y:S02]  /*2d80*/  USHF.R.U32.HI UR6, URZ, UR9, UR6 ;  /* 0x00000009ff067299 */ /* 0x000fe40008011606 */
[----:B---3--:R-:W-:Y:S02]  /*2d90*/  USHF.R.U32.HI UR4, URZ, UR13, UR4 ;  /* 0x0000000dff047299 */ /* 0x008fe40008011604 */
[----:B------:R-:W-:Y:S02]  /*2da0*/  USEL UR5, UR50, UR6, !UP2 ;  /* 0x0000000632057287 */ /* 0x000fe4000d000000 */
[----:B------:R-:W-:-:S04]  /*2db0*/  USEL UR4, UR49, UR4, !UP0 ;  /* 0x0000000431047287 */ /* 0x000fc8000c000000 */
[----:B------:R-:W-:Y:S02]  /*2dc0*/  UIADD3 UR6, UPT, UPT, UR5, -UR4, URZ ;  /* 0x8000000405067290 */ /* 0x000fe4000fffe0ff */
[----:B------:R-:W-:Y:S02]  /*2dd0*/  UIADD3 UR4, UPT, UPT, -UR5, UR4, URZ ;  /* 0x0000000405047290 */ /* 0x000fe4000fffe1ff */
[----:B------:R-:W-:Y:S02]  /*2de0*/  UIMAD UR49, UR6, UR10, UR49 ;  /* 0x0000000a063172a4 */ /* 0x000fe4000f8e0231 */
[----:B------:R-:W-:-:S12]  /*2df0*/  UIMAD UR50, UR4, UR12, UR50 ;  /* 0x0000000c043272a4 */ /* 0x000fd8000f8e0232 */
.L_x_39:
[----:B------:R-:W-:Y:S01]  /*2e00*/  R2UR UR5, R87 ;  /* 0x00000000570572ca */ /* 0x000fe200000e0000 */
[----:B------:R-:W-:Y:S01]  /*2e10*/  UMOV UR31, UR42 ;  /* 0x0000002a001f7c82 */ /* 0x000fe20008000000 */
[----:B------:R-:W-:Y:S02]  /*2e20*/  R2UR UR4, R86 ;  /* 0x00000000560472ca */ /* 0x000fe400000e0000 */
[----:B------:R-:W-:Y:S02]  /*2e30*/  PLOP3.LUT P1, PT, PT, PT, PT, 0x80, 0x8 ;  /* 0x000000000008781c */ /* 0x000fe40003f2f070 */
[----:B------:R-:W-:-:S07]  /*2e40*/  LOP3.LUT R2, R2, 0x1, RZ, 0x3c, !PT ;  /* 0x0000000102027812 */ /* 0x000fce00078e3cff */
[----:B------:R-:W-:Y:S02]  /*2e50*/  UIADD3 UR46, UPT, UPT, UR50, UR5, URZ ;  /* 0x00000005322e7290 */ /* 0x000fe4000fffe0ff */
[----:B------:R-:W-:Y:S01]  /*2e60*/  UIADD3 UR47, UPT, UPT, UR49, UR4, URZ ;  /* 0x00000004312f7290 */ /* 0x000fe2000fffe0ff */
[----:B------:R-:W-:Y:S11]  /*2e70*/  BRA.U UP1, `(.L_x_40) ;  /* 0xffffffe901c87547 */ /* 0x000ff6000b83ffff */
[----:B------:R-:W-:Y:S01]  /*2e80*/  UIADD3 UR29, UPT, UPT, UR29, 0xd8, URZ ;  /* 0x000000d81d1d7890 */ /* 0x000fe2000fffe0ff */
[----:B------:R-:W-:-:S03]  /*2e90*/  SHF.L.U32 R2, R3, 0x1f, RZ ;  /* 0x0000001f03027819 */ /* 0x000fc600000006ff */
[----:B------:R-:W-:-:S09]  /*2ea0*/  ULEA UR4, UR30, UR29, 0x3 ;  /* 0x0000001d1e047291 */ /* 0x000fd2000f8e18ff */
[----:B------:R-:W1:Y:S02]  /*2eb0*/  SYNCS.PHASECHK.TRANS64.TRYWAIT P0, [UR4], R2 ;  /* 0x00000002ff0075a7 */ /* 0x000e640008001104 */
[----:B-1----:R-:W-:Y:S05]  /*2ec0*/  @!P0 BRA `(.L_x_41) ;  /* 0x0000004c00908947 */ /* 0x002fea0003800000 */
.L_x_123:
[----:B------:R-:W-:-:S04]  /*2ed0*/  UIADD3 UR4, UPT, UPT, UR30, 0x1, URZ ;  /* 0x000000011e047890 */ /* 0x000fc8000fffe0ff */
[----:B------:R-:W-:-:S04]  /*2ee0*/  UISETP.NE.AND UP0, UPT, UR4, 0x1b, UPT ;  /* 0x0000001b0400788c */ /* 0x000fc8000bf05270 */
[----:B------:R-:W-:Y:S02]  /*2ef0*/  USEL UR6, URZ, 0x1, UP0 ;  /* 0x00000001ff067887 */ /* 0x000fe40008000000 */
[----:B------:R-:W-:-:S04]  /*2f00*/  USEL UR4, UR4, URZ, UP0 ;  /* 0x000000ff04047287 */ /* 0x000fc80008000000 */
[----:B------:R-:W-:Y:S01]  /*2f10*/  ULEA UR5, UR4, UR29, 0x3 ;  /* 0x0000001d04057291 */ /* 0x000fe2000f8e18ff */
[----:B-1----:R-:W-:-:S04]  /*2f20*/  LOP3.LUT R2, R3, UR6, RZ, 0x3c, !PT ;  /* 0x0000000603027c12 */ /* 0x002fc8000f8e3cff */
[----:B------:R-:W-:-:S04]  /*2f30*/  SHF.L.U32 R3, R2, 0x1f, RZ ;  /* 0x0000001f02037819 */ /* 0x000fc800000006ff */
[----:B------:R-:W1:Y:S02]  /*2f40*/  SYNCS.PHASECHK.TRANS64.TRYWAIT P0, [UR5], R3 ;  /* 0x00000003ff0075a7 */ /* 0x000e640008001105 */
[----:B-1----:R-:W-:Y:S05]  /*2f50*/  @!P0 BRA `(.L_x_42) ;  /* 0x0000004c00848947 */ /* 0x002fea0003800000 */
.L_x_125:
[----:B------:R-:W-:-:S04]  /*2f60*/  UIADD3 UR4, UPT, UPT, UR4, 0x1, URZ ;  /* 0x0000000104047890 */ /* 0x000fc8000fffe0ff */
[----:B------:R-:W-:-:S04]  /*2f70*/  UISETP.NE.AND UP0, UPT, UR4, 0x1b, UPT ;  /* 0x0000001b0400788c */ /* 0x000fc8000bf05270 */
[----:B------:R-:W-:Y:S02]  /*2f80*/  USEL UR6, URZ, 0x1, UP0 ;  /* 0x00000001ff067887 */ /* 0x000fe40008000000 */
[----:B------:R-:W-:-:S04]  /*2f90*/  USEL UR4, UR4, URZ, UP0 ;  /* 0x000000ff04047287 */ /* 0x000fc80008000000 */
[----:B------:R-:W-:Y:S01]  /*2fa0*/  ULEA UR5, UR4, UR29, 0x3 ;  /* 0x0000001d04057291 */ /* 0x000fe2000f8e18ff */
[----:B------:R-:W-:-:S04]  /*2fb0*/  LOP3.LUT R2, R2, UR6, RZ, 0x3c, !PT ;  /* 0x0000000602027c12 */ /* 0x000fc8000f8e3cff */
[----:B-1----:R-:W-:-:S04]  /*2fc0*/  SHF.L.U32 R3, R2, 0x1f, RZ ;  /* 0x0000001f02037819 */ /* 0x002fc800000006ff */
[----:B------:R-:W1:Y:S02]  /*2fd0*/  SYNCS.PHASECHK.TRANS64.TRYWAIT P0, [UR5], R3 ;  /* 0x00000003ff0075a7 */ /* 0x000e640008001105 */
[----:B-1----:R-:W-:Y:S05]  /*2fe0*/  @!P0 BRA `(.L_x_43) ;  /* 0x0000004c00788947 */ /* 0x002fea0003800000 */
.L_x_127:
        /* <DEDUP_REMOVED lines=9> */
.L_x_129:
        /* <DEDUP_REMOVED lines=9> */
.L_x_131:
        /* <DEDUP_REMOVED lines=9> */
.L_x_133:
        /* <DEDUP_REMOVED lines=9> */
.L_x_135:
        /* <DEDUP_REMOVED lines=9> */
.L_x_137:
        /* <DEDUP_REMOVED lines=9> */
.L_x_139:
        /* <DEDUP_REMOVED lines=9> */
.L_x_141:
        /* <DEDUP_REMOVED lines=9> */
.L_x_143:
        /* <DEDUP_REMOVED lines=9> */
.L_x_145:
        /* <DEDUP_REMOVED lines=9> */
.L_x_147:
        /* <DEDUP_REMOVED lines=9> */
.L_x_149:
        /* <DEDUP_REMOVED lines=9> */
.L_x_151:
        /* <DEDUP_REMOVED lines=9> */
.L_x_153:
        /* <DEDUP_REMOVED lines=9> */
.L_x_155:
        /* <DEDUP_REMOVED lines=9> */
.L_x_157:
        /* <DEDUP_REMOVED lines=9> */
.L_x_159:
        /* <DEDUP_REMOVED lines=9> */
.L_x_161:
        /* <DEDUP_REMOVED lines=9> */
.L_x_163:
        /* <DEDUP_REMOVED lines=9> */
.L_x_165:
        /* <DEDUP_REMOVED lines=9> */
.L_x_167:
        /* <DEDUP_REMOVED lines=9> */
.L_x_169:
        /* <DEDUP_REMOVED lines=9> */
.L_x_171:
        /* <DEDUP_REMOVED lines=9> */
.L_x_173:
[----:B------:R-:W-:-:S04]  /*3ce0*/  UIADD3 UR4, UPT, UPT, UR4, 0x1, URZ ;  /* 0x0000000104047890 */ /* 0x000fc8000fffe0ff */
[----:B------:R-:W-:-:S04]  /*3cf0*/  UISETP.NE.AND UP0, UPT, UR4, 0x1b, UPT ;  /* 0x0000001b0400788c */ /* 0x000fc8000bf05270 */
[----:B------:R-:W-:Y:S02]  /*3d00*/  USEL UR5, URZ, 0x1, UP0 ;  /* 0x00000001ff057887 */ /* 0x000fe40008000000 */
[----:B------:R-:W-:-:S04]  /*3d10*/  USEL UR4, UR4, URZ, UP0 ;  /* 0x000000ff04047287 */ /* 0x000fc80008000000 */
[----:B------:R-:W-:Y:S01]  /*3d20*/  ULEA UR4, UR4, UR29, 0x3 ;  /* 0x0000001d04047291 */ /* 0x000fe2000f8e18ff */
[----:B------:R-:W-:-:S04]  /*3d30*/  LOP3.LUT R2, R2, UR5, RZ, 0x3c, !PT ;  /* 0x0000000502027c12 */ /* 0x000fc8000f8e3cff */
[----:B------:R-:W-:Y:S01]  /*3d40*/  SHF.L.U32 R2, R2, 0x1f, RZ ;  /* 0x0000001f02027819 */ /* 0x000fe200000006ff */
[----:B-1----:R-:W-:-:S07]  /*3d50*/  IMAD.U32 R0, RZ, RZ, UR4 ;  /* 0x00000004ff007e24 */ /* 0x002fce000f8e00ff */
.L_x_67:
[----:B-1----:R1:W2:Y:S02]  /*3d60*/  SYNCS.PHASECHK.TRANS64.TRYWAIT P0, [R0+URZ], R2 ;  /* 0x00000002000075a7 */ /* 0x0022a400080011ff */
[----:B--2---:R-:W-:Y:S05]  /*3d70*/  @!P0 NANOSLEEP.SYNCS 0x989680 ;  /* 0x009896800000895d */ /* 0x004fea0003900000 */
[----:B------:R-:W2:Y:S02]  /*3d80*/  @!P0 SYNCS.PHASECHK.TRANS64 P0, [R0+URZ], R2 ;  /* 0x00000002000085a7 */ /* 0x000ea400080010ff */
[----:B--2---:R-:W-:Y:S05]  /*3d90*/  @P0 EXIT ;  /* 0x000000000000094d */ /* 0x004fea0003800000 */
[----:B------:R-:W-:Y:S05]  /*3da0*/  BRA `(.L_x_67) ;  /* 0xfffffffc00ec7947 */ /* 0x000fea000383ffff */
.L_x_22:
[----:B------:R-:W2:Y:S02]  /*3db0*/  S2UR UR4, SR_CgaCtaId ;  /* 0x00000000000479c3 */ /* 0x000ea40000008800 */
[----:B--2---:R-:W-:-:S04]  /*3dc0*/  UISETP.NE.AND UP0, UPT, UR4, URZ, UPT ;  /* 0x000000ff0400728c */ /* 0x004fc8000bf05270 */
[----:B------:R-:W-:-:S09]  /*3dd0*/  UISETP.NE.OR UP0, UPT, UR18, 0x1, UP0 ;  /* 0x000000011200788c */ /* 0x000fd20008705670 */
[----:B------:R-:W-:Y:S05]  /*3de0*/  BRA.U UP0, `(.L_x_68) ;  /* 0x0000000100b47547 */ /* 0x000fea000b800000 */
[----:B------:R-:W2:Y:S01]  /*3df0*/  S2UR UR5, SR_CgaCtaId ;  /* 0x00000000000579c3 */ /* 0x000ea20000008800 */
[----:B------:R-:W-:Y:S01]  /*3e00*/  UMOV UR4, 0x400 ;  /* 0x0000040000047882 */ /* 0x000fe20000000000 */
[----:B------:R-:W-:Y:S01]  /*3e10*/  HFMA2 R3, -RZ, RZ, 0, 5.9604644775390625e-08 ;  /* 0x00000001ff037431 */ /* 0x000fe200000001ff */
[----:B------:R-:W-:Y:S01]  /*3e20*/  ISETP.GE.U32.AND P0, PT, R2, 0x2, PT ;  /* 0x000000020200780c */ /* 0x000fe20003f06070 */
[----:B------:R-:W-:Y:S01]  /*3e30*/  IMAD.MOV.U32 R8, RZ, RZ, RZ ;  /* 0x000000ffff087224 */ /* 0x000fe200078e00ff */
[----:B--2---:R-:W-:-:S04]  /*3e40*/  ULEA UR4, UR5, UR4, 0x18 ;  /* 0x0000000405047291 */ /* 0x004fc8000f8ec0ff */
[----:B------:R-:W-:Y:S02]  /*3e50*/  UIADD3 UR5, UPT, UPT, UR4, 0x1d8, URZ ;  /* 0x000001d804057890 */ /* 0x000fe4000fffe0ff */
[----:B------:R-:W-:Y:S02]  /*3e60*/  UIADD3 UR8, UPT, UPT, UR4, 0x1d0, URZ ;  /* 0x000001d004087890 */ /* 0x000fe4000fffe0ff */
[----:B------:R-:W-:-:S12]  /*3e70*/  UPRMT UR5, URZ, 0x654, UR5 ;  /* 0x00000654ff057896 */ /* 0x000fd80008000005 */
.L_x_71:
[----:B------:R-:W-:Y:S01]  /*3e80*/  SHF.L.U32 R6, R3, 0x1f, RZ ;  /* 0x0000001f03067819 */ /* 0x000fe200000006ff */
[----:B------:R-:W-:Y:S02]  /*3e90*/  IMAD.U32 R4, RZ, RZ, UR8 ;  /* 0x00000008ff047e24 */ /* 0x000fe4000f8e00ff */
[----:B------:R-:W-:Y:S01]  /*3ea0*/  @!P0 IMAD.MOV.U32 R5, RZ, RZ, 0x10 ;  /* 0x00000010ff058424 */ /* 0x000fe200078e00ff */
[----:B------:R-:W2:Y:S02]  /*3eb0*/  SYNCS.PHASECHK.TRANS64.TRYWAIT P1, [UR4+0x1d8], R6 ;  /* 0x0001d806ff0075a7 */ /* 0x000ea40008021104 */
[----:B------:R-:W-:-:S04]  /*3ec0*/  PRMT R4, R2, 0x654, R4 ;  /* 0x0000065402047816 */ /* 0x000fc80000000004 */
[----:B------:R-:W-:Y:S01]  /*3ed0*/  SEL R0, R4, R0, !P0 ;  /* 0x0000000004007207 */ /* 0x000fe20004000000 */
[----:B--2---:R-:W-:Y:S06]  /*3ee0*/  @!P1 BRA `(.L_x_69) ;  /* 0x0000004400f89947 */ /* 0x004fec0003800000 */
.L_x_175:
[----:B------:R-:W-:Y:S01]  /*3ef0*/  UIADD3 UR6, UPT, UPT, UR4, 0x210, URZ ;  /* 0x0000021004067890 */ /* 0x000fe2000fffe0ff */
[----:B------:R3:W-:Y:S01]  /*3f00*/  @!P0 SYNCS.ARRIVE.TRANS64.RED RZ, [R0+URZ], R5 ;  /* 0x0000000500ff89a7 */ /* 0x0007e200080004ff */
[----:B------:R-:W-:Y:S01]  /*3f10*/  UIADD3 UR7, UPT, UPT, UR4, 0x1d0, URZ ;  /* 0x000001d004077890 */ /* 0x000fe2000fffe0ff */
[----:B------:R-:W-:-:S08]  /*3f20*/  LOP3.LUT R3, R3, 0x1, RZ, 0x3c, !PT ;  /* 0x0000000103037812 */ /* 0x000fd000078e3cff */
[----:B------:R-:W-:Y:S06]  /*3f30*/  UGETNEXTWORKID.BROADCAST [UR6], [UR7] ;  /* 0x00000000060073ca */ /* 0x000fec0008000100 */
[----:B---3--:R-:W-:-:S04]  /*3f40*/  SHF.L.U32 R5, R8, 0x1f, RZ ;  /* 0x0000001f08057819 */ /* 0x008fc800000006ff */
[----:B------:R-:W3:Y:S02]  /*3f50*/  SYNCS.PHASECHK.TRANS64.TRYWAIT P1, [UR4+0x1d0], R5 ;  /* 0x0001d005ff0075a7 */ /* 0x000ee40008021104 */
[----:B---3--:R-:W-:Y:S05]  /*3f60*/  @!P1 BRA `(.L_x_70) ;  /* 0x0000004400f09947 */ /* 0x008fea0003800000 */
.L_x_177:
[----:B--2---:R-:W2:Y:S01]  /*3f70*/  LDS.128 R4, [UR4+0x210] ;  /* 0x00021004ff047984 */ /* 0x004ea20008000c00 */
[----:B------:R-:W-:Y:S01]  /*3f80*/  LOP3.LUT R8, R8, 0x1, RZ, 0x3c, !PT ;  /* 0x0000000108087812 */ /* 0x000fe200078e3cff */
[----:B------:R-:W-:Y:S01]  /*3f90*/  @!PT LDS RZ, [RZ] ;  /* 0x00000000fffff984 */ /* 0x000fe20000000800 */
[----:B------:R-:W-:Y:S01]  /*3fa0*/  @!PT LDS RZ, [RZ] ;  /* 0x00000000fffff984 */ /* 0x000fe20000000800 */
[----:B------:R-:W-:Y:S01]  /*3fb0*/  @!PT LDS RZ, [RZ] ;  /* 0x00000000fffff984 */ /* 0x000fe20000000800 */
[----:B------:R-:W-:Y:S01]  /*3fc0*/  @!PT LDS RZ, [RZ] ;  /* 0x00000000fffff984 */ /* 0x000fe20000000800 */
[----:B------:R3:W-:Y:S06]  /*3fd0*/  MEMBAR.ALL.CTA ;  /* 0x0000000000007992 */ /* 0x0007ec0000008000 */
[----:B---3--:R-:W3:Y:S02]  /*3fe0*/  FENCE.VIEW.ASYNC.S ;  /* 0x00000000000073c6 */ /* 0x008ee40000000000 */
[----:B---3--:R-:W-:Y:S01]  /*3ff0*/  SYNCS.ARRIVE.TRANS64.RED.A1T0 RZ, [UR5], RZ ;  /* 0x000000ffffff79a7 */ /* 0x008fe20008100405 */
[----:B--2---:R-:W-:-:S13]  /*4000*/  LOP3.LUT P1, RZ, R6, 0x1, RZ, 0xc0, !PT ;  /* 0x0000000106ff7812 */ /* 0x004fda000782c0ff */
[----:B------:R-:W-:Y:S05]  /*4010*/  @P1 BRA `(.L_x_71) ;  /* 0xfffffffc00981947 */ /* 0x000fea000383ffff */
[----:B------:R-:W-:-:S04]  /*4020*/  SHF.L.U32 R0, R3, 0x1f, RZ ;  /* 0x0000001f03007819 */ /* 0x000fc800000006ff */
[----:B------:R-:W2:Y:S02]  /*4030*/  SYNCS.PHASECHK.TRANS64 P0, [UR4+0x1d8], R0 ;  /* 0x0001d800ff0075a7 */ /* 0x000ea40008001004 */
[----:B-12---:R-:W-:Y:S05]  /*4040*/  @P0 EXIT ;  /* 0x000000000000094d */ /* 0x006fea0003800000 */
[----:B------:R-:W-:-:S07]  /*4050*/  MOV R0, UR4 ;  /* 0x0000000400007c02 */ /* 0x000fce0008000f00 */
.L_x_72:
[----:B-1----:R-:W-:-:S04]  /*4060*/  SHF.L.U32 R2, R3, 0x1f, RZ ;  /* 0x0000001f03027819 */ /* 0x002fc800000006ff */
[----:B------:R1:W2:Y:S03]  /*4070*/  SYNCS.PHASECHK.TRANS64.TRYWAIT P0, [R0+URZ+0x1d8], R2 ;  /* 0x0001d802000075a7 */ /* 0x0002a600080011ff */
[----:B--2---:R-:W-:Y:S05]  /*4080*/  @!P0 NANOSLEEP.SYNCS 0x989680 ;  /* 0x009896800000895d */ /* 0x004fea0003900000 */
[----:B------:R-:W2:Y:S02]  /*4090*/  @!P0 SYNCS.PHASECHK.TRANS64 P0, [R0+URZ+0x1d8], R2 ;  /* 0x0001d802000085a7 */ /* 0x000ea400080010ff */
[----:B--2---:R-:W-:Y:S05]  /*40a0*/  @P0 EXIT ;  /* 0x000000000000094d */ /* 0x004fea0003800000 */
[----:B------:R-:W-:Y:S05]  /*40b0*/  BRA `(.L_x_72) ;  /* 0xfffffffc00e87947 */ /* 0x000fea000383ffff */
.L_x_68:
[----:B------:R-:W-:Y:S05]  /*40c0*/  BRA.U UP4, `(.L_x_73) ;  /* 0x0000000d04547547 */ /* 0x000fea000b800000 */
[----:B------:R-:W2:Y:S01]  /*40d0*/  S2UR UR7, SR_CgaCtaId ;  /* 0x00000000000779c3 */ /* 0x000ea20000008800 */
[----:B------:R-:W-:Y:S01]  /*40e0*/  UMOV UR4, 0x40 ;  /* 0x0000004000047882 */ /* 0x000fe20000000000 */
[----:B------:R-:W-:Y:S01]  /*40f0*/  NOP ;  /* 0x0000000000007918 */ /* 0x000fe20000000000 */
[----:B------:R-:W-:Y:S01]  /*4100*/  UMOV UR6, 0x400 ;  /* 0x0000040000067882 */ /* 0x000fe20000000000 */
[----:B--2---:R-:W-:Y:S02]  /*4110*/  ULEA UR5, UR7, UR4, 0x18 ;  /* 0x0000000407057291 */ /* 0x004fe4000f8ec0ff */
[----:B------:R-:W-:-:S07]  /*4120*/  ULEA UR6, UR7, UR6, 0x18 ;  /* 0x0000000607067291 */ /* 0x000fce000f8ec0ff */
[----:B------:R-:W2:Y:S02]  /*4130*/  LDS.U8 R2, [UR5+0x1c] ;  /* 0x00001c05ff027984 */ /* 0x000ea40008000000 */
[----:B--2---:R-:W-:-:S13]  /*4140*/  ISETP.NE.AND P0, PT, R2, RZ, PT ;  /* 0x000000ff0200720c */ /* 0x004fda0003f05270 */
[----:B------:R-:W-:Y:S05]  /*4150*/  @P0 BRA `(.L_x_74) ;  /* 0x0000000000580947 */ /* 0x000fea0003800000 */
[----:B------:R-:W-:-:S13]  /*4160*/  ELECT P0, URZ, PT ;  /* 0x0000000000ff782f */ /* 0x000fda0003800000 */
[----:B------:R-:W-:Y:S05]  /*4170*/  @!P0 BRA `(.L_x_75) ;  /* 0x0000000000608947 */ /* 0x000fea0003800000 */
[----:B------:R-:W-:Y:S01]  /*4180*/  UMOV UR4, 0x10 ;  /* 0x0000001000047882 */ /* 0x000fe20000000000 */
[----:B------:R-:W-:Y:S01]  /*4190*/  HFMA2 R2, -RZ, RZ, 0, 5.9604644775390625e-08 ;  /* 0x00000001ff027431 */ /* 0x000fe200000001ff */
[----:B------:R-:W-:-:S03]  /*41a0*/  MOV R3, 0xffff ;  /* 0x0000ffff00037802 */ /* 0x000fc60000000f00 */
[----:B------:R-:W-:Y:S04]  /*41b0*/  DEPBAR.LE SB2, 0x36 ;  /* 0x0000ad800000791a */ /* 0x000fe80000000000 */
[----:B------:R-:W2:Y:S02]  /*41c0*/  UTCATOMSWS.FIND_AND_SET.ALIGN UP0, UR4, UR4 ;  /* 0x00000004000475e3 */ /* 0x000ea40008000800 */
[----:B--2---:R-:W-:Y:S01]  /*41d0*/  MOV R4, UR4 ;  /* 0x0000000400047c02 */ /* 0x004fe20008000f00 */
[----:B------:R-:W-:Y:S06]  /*41e0*/  BRA.U UP0, `(.L_x_76) ;  /* 0x0000000100187547 */ /* 0x000fec000b800000 */
.L_x_77:
[----:B------:R-:W-:Y:S05]  /*41f0*/  NANOSLEEP 0x64 ;  /* 0x000000640000795d */ /* 0x000fea0003800000 */
[----:B------:R-:W-:-:S05]  /*4200*/  UMOV UR4, 0x10 ;  /* 0x0000001000047882 */ /* 0x000fca0000000000 */
[----:B------:R-:W-:Y:S04]  /*4210*/  DEPBAR.LE SB2, 0x36 ;  /* 0x0000ad800000791a */ /* 0x000fe80000000000 */
[----:B------:R-:W2:Y:S02]  /*4220*/  UTCATOMSWS.FIND_AND_SET.ALIGN UP0, UR4, UR4 ;  /* 0x00000004000475e3 */ /* 0x000ea40008000800 */
[----:B--2---:R-:W-:Y:S01]  /*4230*/  MOV R4, UR4 ;  /* 0x0000000400047c02 */ /* 0x004fe20008000f00 */
[----:B------:R-:W-:Y:S05]  /*4240*/  BRA.U !UP0, `(.L_x_77) ;  /* 0xfffffffd08e87547 */ /* 0x000fea000b83ffff */
.L_x_76:
[-C--:B------:R-:W-:Y:S02]  /*4250*/  SHF.L.U32 R3, R3, R4.reuse, RZ ;  /* 0x0000000403037219 */ /* 0x080fe400000006ff */
[----:B------:R-:W-:Y:S01]  /*4260*/  SHF.L.U32 R2, R2, R4, RZ ;  /* 0x0000000402027219 */ /* 0x000fe200000006ff */
[----:B------:R-:W-:Y:S02]  /*4270*/  IMAD.SHL.U32 R4, R4, 0x20, RZ ;  /* 0x0000002004047824 */ /* 0x000fe400078e00ff */
[----:B------:R2:W-:Y:S04]  /*4280*/  ATOMS.OR RZ, [UR5+0x14], R3 ;  /* 0x00001403ffff798c */ /* 0x0005e8000b000005 */
[----:B------:R2:W-:Y:S04]  /*4290*/  ATOMS.OR RZ, [UR5+0x18], R2 ;  /* 0x00001802ffff798c */ /* 0x0005e8000b000005 */
[----:B------:R2:W-:Y:S01]  /*42a0*/  STS [UR6+0x220], R4 ;  /* 0x00022004ff007988 */ /* 0x0005e20008000806 */
[----:B------:R-:W-:Y:S05]  /*42b0*/  BRA `(.L_x_75) ;  /* 0x0000000000107947 */ /* 0x000fea0003800000 */
.L_x_74:
[----:B------:R-:W-:-:S05]  /*42c0*/  MOV R2, 0xffffffff ;  /* 0xffffffff00027802 */ /* 0x000fca0000000f00 */
[----:B------:R2:W-:Y:S02]  /*42d0*/  STS [UR6+0x220], R2 ;  /* 0x00022002ff007988 */ /* 0x0005e40008000806 */
[----:B--2---:R-:W-:Y:S02]  /*42e0*/  MOV R2, 0x4300 ;  /* 0x0000430000027802 */ /* 0x004fe40000000f00 */
[----:B-1---5:R-:W-:Y:S05]  /*42f0*/  CALL.REL.NOINC `($__internal_1_$__cuda_sm10x_tcgen05_guardrail_trap_phase_invalid_during_alloc) ;  /* 0x0000004800347944 */ /* 0x022fea0003c00000 */
.L_x_75:
[----:B------:R-:W-:Y:S05]  /*4300*/  WARPSYNC.ALL ;  /* 0x0000000000007948 */ /* 0x000fea0003800000 */
[----:B------:R-:W3:Y:S01]  /*4310*/  S2UR UR4, SR_CgaCtaId ;  /* 0x00000000000479c3 */ /* 0x000ee20000008800 */
[----:B------:R-:W-:Y:S01]  /*4320*/  UMOV UR18, 0x400 ;  /* 0x0000040000127882 */ /* 0x000fe20000000000 */
[----:B------:R-:W-:-:S06]  /*4330*/  NOP ;  /* 0x0000000000007918 */ /* 0x000fcc0000000000 */
[----:B------:R-:W-:Y:S06]  /*4340*/  BAR.ARV 0x6, 0xa0 ;  /* 0x0182800000007b1d */ /* 0x000fec0000002000 */
[----:B------:R-:W4:Y:S01]  /*4350*/  LDCU.64 UR6, c[0x0][0x388] ;  /* 0x00007100ff0677ac */ /* 0x000f220008000a00 */
[----:B------:R-:W-:Y:S01]  /*4360*/  LOP3.LUT R0, R0, 0xffff, RZ, 0xc0, !PT ;  /* 0x0000ffff00007812 */ /* 0x000fe200078ec0ff */
[----:B------:R-:W-:Y:S01]  /*4370*/  IMAD.MOV.U32 R9, RZ, RZ, 0x1 ;  /* 0x00000001ff097424 */ /* 0x000fe200078e00ff */
[----:B------:R-:W1:Y:S02]  /*4380*/  LDCU.64 UR8, c[0x0][0x390] ;  /* 0x00007200ff0877ac */ /* 0x000e640008000a00 */
[----:B------:R-:W-:Y:S01]  /*4390*/  R2UR UR19, R0 ;  /* 0x00000000001372ca */ /* 0x000fe200000e0000 */
[----:B------:R-:W-:-:S02]  /*43a0*/  IMAD.MOV.U32 R8, RZ, RZ, RZ ;  /* 0x000000ffff087224 */ /* 0x000fc400078e00ff */
[----:B--2---:R-:W-:Y:S01]  /*43b0*/  IMAD.MOV.U32 R3, RZ, RZ, RZ ;  /* 0x000000ffff037224 */ /* 0x004fe200078e00ff */
[----:B------:R-:W-:Y:S01]  /*43c0*/  UMOV UR22, URZ ;  /* 0x000000ff00167c82 */ /* 0x000fe20008000000 */
[----:B---3--:R-:W-:Y:S01]  /*43d0*/  ULEA UR18, UR4, UR18, 0x18 ;  /* 0x0000001204127291 */ /* 0x008fe2000f8ec0ff */
[----:B------:R-:W-:Y:S01]  /*43e0*/  UMOV UR17, URZ ;  /* 0x000000ff00117c82 */ /* 0x000fe20008000000 */
[----:B------:R-:W-:Y:S01]  /*43f0*/  UMOV UR26, 0x0 ;  /* 0x00000000001a7882 */ /* 0x000fe20000000000 */
[----:B------:R-:W-:Y:S01]  /*4400*/  UMOV UR27, 0x4100010 ;  /* 0x04100010001b7882 */ /* 0x000fe20000000000 */
[----:B------:R-:W-:Y:S01]  /*4410*/  UMOV UR24, 0x0 ;  /* 0x0000000000187882 */ /* 0x000fe20000000000 */
[----:B------:R-:W-:Y:S01]  /*4420*/  UMOV UR25, 0x4100010 ;  /* 0x0410001000197882 */ /* 0x000fe20000000000 */
[----:B----4-:R-:W-:-:S03]  /*4430*/  UIADD3 UR4, UPT, UPT, UR6, 0x3f, URZ ;  /* 0x0000003f06047890 */ /* 0x010fc6000fffe0ff */
[----:B------:R-:W2:Y:S01]  /*4440*/  LDS R2, [UR18+0x220] ;  /* 0x00022012ff027984 */ /* 0x000ea20008000800 */
[----:B------:R-:W-:Y:S02]  /*4450*/  UIADD3 UR6, UPT, UPT, UR18, 0x2600, URZ ;  /* 0x0000260012067890 */ /* 0x000fe4000fffe0ff */
[----:B------:R-:W-:Y:S02]  /*4460*/  USHF.R.S32.HI UR5, URZ, 0x1f, UR4 ;  /* 0x0000001fff057899 */ /* 0x000fe40008011404 */
[----:B------:R-:W-:Y:S02]  /*4470*/  USHF.R.U32.HI UR6, URZ, 0x4, UR6 ;  /* 0x00000004ff067899 */ /* 0x000fe40008011606 */
[----:B------:R-:W-:Y:S02]  /*4480*/  ULEA.HI UR4, UR5, UR4, URZ, 0x6 ;  /* 0x0000000405047291 */ /* 0x000fe4000f8f30ff */
[----:B------:R-:W-:Y:S02]  /*4490*/  UIADD3 UR5, UPT, UPT, UR18, 0x1d600, URZ ;  /* 0x0001d60012057890 */ /* 0x000fe4000fffe0ff */
[----:B------:R-:W-:-:S02]  /*44a0*/  USHF.R.S32.HI UR4, URZ, 0x6, UR4 ;  /* 0x00000006ff047899 */ /* 0x000fc40008011404 */
[----:B------:R-:W-:Y:S02]  /*44b0*/  USHF.R.U32.HI UR5, URZ, 0x4, UR5 ;  /* 0x00000004ff057899 */ /* 0x000fe40008011605 */
[----:B------:R-:W-:Y:S02]  /*44c0*/  UIMAD UR4, UR4, UR7, URZ ;  /* 0x00000007040472a4 */ /* 0x000fe4000f8e02ff */
[----:B------:R-:W-:Y:S02]  /*44d0*/  ULOP3.LUT UR6, UR6, 0x3fff, URZ, 0xc0, !UPT ;  /* 0x00003fff06067892 */ /* 0x000fe4000f8ec0ff */
[----:B-1----:R-:W-:Y:S02]  /*44e0*/  UIMAD UR4, UR4, UR8, URZ ;  /* 0x00000008040472a4 */ /* 0x002fe4000f8e02ff */
[----:B------:R-:W-:Y:S02]  /*44f0*/  ULOP3.LUT UR5, UR5, 0x3fff, URZ, 0xc0, !UPT ;  /* 0x00003fff05057892 */ /* 0x000fe4000f8ec0ff */
[----:B------:R-:W-:-:S02]  /*4500*/  UIMAD UR7, UR4, UR9, URZ ;  /* 0x00000009040772a4 */ /* 0x000fc4000f8e02ff */
[----:B------:R-:W-:Y:S02]  /*4510*/  UIADD3 UR4, UPT, UPT, UR18, 0x1d8, URZ ;  /* 0x000001d812047890 */ /* 0x000fe4000fffe0ff */
[----:B------:R-:W-:Y:S02]  /*4520*/  ULOP3.LUT UR20, UR6, 0x10000, URZ, 0xfc, !UPT ;  /* 0x0001000006147892 */ /* 0x000fe4000f8efcff */
[----:B------:R-:W-:Y:S02]  /*4530*/  UPRMT UR28, URZ, 0x654, UR4 ;  /* 0x00000654ff1c7896 */ /* 0x000fe40008000004 */
[----:B------:R-:W-:Y:S02]  /*4540*/  ULOP3.LUT UR21, UR5, 0x10000, URZ, 0xfc, !UPT ;  /* 0x0001000005157892 */ /* 0x000fe4000f8efcff */
[----:B------:R-:W-:Y:S02]  /*4550*/  UIADD3 UR29, UPT, UPT, UR7, -0x1, URZ ;  /* 0xffffffff071d7890 */ /* 0x000fe4000fffe0ff */
[----:B------:R-:W-:Y:S01]  /*4560*/  UISETP.GE.AND UP3, UPT, UR7, 0x1, UPT ;  /* 0x000000010700788c */ /* 0x000fe2000bf66270 */
[C---:B--2---:R-:W-:Y:S01]  /*4570*/  VIADD R5, R2.reuse, 0x40 ;  /* 0x0000004002057836 */ /* 0x044fe20000000000 */
[----:B------:R-:W-:-:S04]  /*4580*/  LOP3.LUT R4, R2, 0xffff, RZ, 0xc0, !PT ;  /* 0x0000ffff02047812 */ /* 0x000fc800078ec0ff */
[----:B------:R-:W-:-:S05]  /*4590*/  LOP3.LUT R5, R5, 0xffff, RZ, 0xc0, !PT ;  /* 0x0000ffff05057812 */ /* 0x000fca00078ec0ff */
[----:B------:R1:W-:Y:S02]  /*45a0*/  STL.64 [R1], R4 ;  /* 0x0000000401007387 */ /* 0x0003e40000100a00 */
.L_x_84:
[----:B-1----:R-:W-:-:S04]  /*45b0*/  SHF.L.U32 R4, R8, 0x1f, RZ ;  /* 0x0000001f08047819 */ /* 0x002fc800000006ff */
[----:B------:R-:W1:Y:S02]  /*45c0*/  SYNCS.PHASECHK.TRANS64.TRYWAIT P0, [UR18+0x1d0], R4 ;  /* 0x0001d004ff0075a7 */ /* 0x000e640008001112 */
[----:B-12-4-:R-:W-:Y:S05]  /*45d0*/  @!P0 BRA `(.L_x_78) ;  /* 0x00000040006c8947 */ /* 0x016fea0003800000 */
.L_x_179:
[----:B-1----:R-:W1:Y:S01]  /*45e0*/  LDS.128 R4, [UR18+0x210] ;  /* 0x00021012ff047984 */ /* 0x002e620008000c00 */
[----:B------:R-:W-:Y:S01]  /*45f0*/  ULEA UR23, UR22, UR18, 0x3 ;  /* 0x0000001216177291 */ /* 0x000fe2000f8e18ff */
[----:B------:R-:W-:Y:S01]  /*4600*/  SHF.L.U32 R0, R9, 0x1f, RZ ;  /* 0x0000001f09007819 */ /* 0x000fe200000006ff */
[----:B------:R-:W-:Y:S01]  /*4610*/  @!PT LDS RZ, [RZ] ;  /* 0x00000000fffff984 */ /* 0x000fe20000000800 */
[----:B------:R-:W-:Y:S01]  /*4620*/  @!PT LDS RZ, [RZ] ;  /* 0x00000000fffff984 */ /* 0x000fe20000000800 */
[----:B------:R-:W-:Y:S01]  /*4630*/  @!PT LDS RZ, [RZ] ;  /* 0x00000000fffff984 */ /* 0x000fe20000000800 */
[----:B------:R-:W-:Y:S01]  /*4640*/  @!PT LDS RZ, [RZ] ;  /* 0x00000000fffff984 */ /* 0x000fe20000000800 */
[----:B------:R2:W-:Y:S06]  /*4650*/  MEMBAR.ALL.CTA ;  /* 0x0000000000007992 */ /* 0x0005ec0000008000 */
[----:B--2---:R-:W2:Y:S02]  /*4660*/  FENCE.VIEW.ASYNC.S ;  /* 0x00000000000073c6 */ /* 0x004ea40000000000 */
[----:B--2---:R-:W-:Y:S01]  /*4670*/  SYNCS.ARRIVE.TRANS64.RED.A1T0 RZ, [UR28], RZ ;  /* 0x000000ffffff79a7 */ /* 0x004fe2000810041c */
[----:B------:R-:W2:Y:S01]  /*4680*/  SYNCS.PHASECHK.TRANS64.TRYWAIT P0, [UR23+0x1f0], R0 ;  /* 0x0001f000ff0075a7 */ /* 0x000ea20008001117 */
[----:B-1----:R-:W-:Y:S01]  /*4690*/  LOP3.LUT P2, RZ, R6, 0x1, RZ, 0xc0, !PT ;  /* 0x0000000106ff7812 */ /* 0x002fe2000784c0ff */
[----:B--2---:R-:W-:-:S12]  /*46a0*/  @!P0 BRA `(.L_x_79) ;  /* 0x0000004000508947 */ /* 0x004fd80003800000 */
.L_x_181:
[----:B------:R-:W-:Y:S05]  /*46b0*/  BRA.U !UP3, `(.L_x_80) ;  /* 0x000000010bc87547 */ /* 0x000fea000b800000 */
[----:B-1----:R-:W-:Y:S01]  /*46c0*/  IMAD.U32 R0, RZ, RZ, UR22 ;  /* 0x00000016ff007e24 */ /* 0x002fe2000f8e00ff */
[----:B------:R-:W-:-:S04]  /*46d0*/  ULEA UR4, UR17, UR18, 0x3 ;  /* 0x0000001211047291 */ /* 0x000fc8000f8e18ff */
[----:B------:R-:W-:-:S05]  /*46e0*/  LEA R0, R0, R1, 0x2 ;  /* 0x0000000100007211 */ /* 0x000fca00078e10ff */
[----:B------:R1:W5:Y:S01]  /*46f0*/  LDL R4, [R0] ;  /* 0x0000000000047983 */ /* 0x0003620000100800 */
[----:B------:R-:W-:Y:S01]  /*4700*/  UPLOP3.LUT UP2, UPT, UPT, UPT, UPT, 0x40, 0x4 ;  /* 0x000000000004789c */ /* 0x000fe20003f4e870 */
[----:B------:R-:W-:Y:S01]  /*4710*/  UMOV UR15, UR29 ;  /* 0x0000001d000f7c82 */ /* 0x000fe20008000000 */
[----:B------:R-:W-:Y:S01]  /*4720*/  UMOV UR8, UR17 ;  /* 0x0000001100087c82 */ /* 0x000fe20008000000 */
[----:B-1----:R-:W-:-:S04]  /*4730*/  SHF.L.U32 R0, R3, 0x1f, RZ ;  /* 0x0000001f03007819 */ /* 0x002fc800000006ff */
[----:B------:R1:W2:Y:S04]  /*4740*/  SYNCS.PHASECHK.TRANS64.TRYWAIT P1, [UR4], R0 ;  /* 0x00000000ff0075a7 */ /* 0x0002a80008021104 */
.L_x_83:
[----:B------:R-:W-:Y:S01]  /*4750*/  ULEA UR16, UR8, UR18, 0x3 ;  /* 0x0000001208107291 */ /* 0x000fe2000f8e18ff */
[----:B--234-:R-:W-:Y:S11]  /*4760*/  @P1 BRA `(.L_x_81) ;  /* 0x00000000000c1947 */ /* 0x01cff60003800000 */
[----:B------:R-:W-:Y:S04]  /*4770*/  SHF.L.U32 R5, R3, 0x1f, RZ ;  /* 0x0000001f03057819 */ /* 0x000fe800000006ff */
[----:B------:R-:W2:Y:S02]  /*4780*/  SYNCS.PHASECHK.TRANS64.TRYWAIT P0, [UR16], R5 ;  /* 0x00000005ff0075a7 */ /* 0x000ea40008001110 */
[----:B--2---:R-:W-:Y:S05]  /*4790*/  @!P0 BRA `(.L_x_82) ;  /* 0x00000040002c8947 */ /* 0x004fea0003800000 */
.L_x_81:
[----:B------:R-:W-:Y:S01]  /*47a0*/  UISETP.NE.AND UP0, UPT, UR15, URZ, UPT ;  /* 0x000000ff0f00728c */ /* 0x000fe2000bf05270 */
[----:B------:R-:W-:Y:S01]  /*47b0*/  PLOP3.LUT P1, PT, PT, PT, PT, 0x80, 0x8 ;  /* 0x000000000008781c */ /* 0x000fe20003f2f070 */
[----:B------:R-:W-:Y:S02]  /*47c0*/  UIADD3 UR4, UPT, UPT, UR8, 0x1, URZ ;  /* 0x0000000108047890 */ /* 0x000fe4000fffe0ff */
[----:B------:R-:W-:Y:S02]  /*47d0*/  ULEA UR10, UR8, UR21, 0x8 ;  /* 0x00000015080a7291 */ /* 0x000fe4000f8e40ff */
[----:B------:R-:W-:Y:S01]  /*47e0*/  UISETP.NE.AND UP1, UPT, UR4, 0x1b, UPT ;  /* 0x0000001b0400788c */ /* 0x000fe2000bf25270 */
[----:B------:R-:W-:Y:S01]  /*47f0*/  PLOP3.LUT P0, PT, PT, PT, UP0, 0x80, 0x8 ;  /* 0x000000000008781c */ /* 0x000fe20003f0f008 */
[----:B------:R-:W-:Y:S02]  /*4800*/  ULEA UR8, UR8, UR20, 0x8 ;  /* 0x0000001408087291 */ /* 0x000fe4000f8e40ff */
[----:B------:R-:W-:Y:S02]  /*4810*/  USEL UR5, URZ, 0x1, UP1 ;  /* 0x00000001ff057887 */ /* 0x000fe40008800000 */
[----:B------:R-:W-:Y:S02]  /*4820*/  USEL UR17, UR4, URZ, UP1 ;  /* 0x000000ff04117287 */ /* 0x000fe40008800000 */
[----:B------:R-:W-:Y:S02]  /*4830*/  UIADD3 UR12, UPT, UPT, UR10, 0x2, URZ ;  /* 0x000000020a0c7890 */ /* 0x000fe4000fffe0ff */
[----:B------:R-:W-:Y:S01]  /*4840*/  @UP0 ULEA UR4, UR17, UR18, 0x3 ;  /* 0x0000001211040291 */ /* 0x000fe2000f8e18ff */
[----:B------:R-:W-:Y:S01]  /*4850*/  LOP3.LUT R3, R3, UR5, RZ, 0x3c, !PT ;  /* 0x0000000503037c12 */ /* 0x000fe2000f8e3cff */
[----:B------:R-:W-:Y:S02]  /*4860*/  UIADD3 UR6, UPT, UPT, UR8, 0x2, URZ ;  /* 0x0000000208067890 */ /* 0x000fe4000fffe0ff */
[----:B------:R-:W-:Y:S01]  /*4870*/  UIADD3 UR5, UPT, UPT, UR16, 0xd8, URZ ;  /* 0x000000d810057890 */ /* 0x000fe2000fffe0ff */
[----:B-1----:R-:W-:Y:S01]  /*4880*/  @P0 SHF.L.U32 R0, R3, 0x1f, RZ ;  /* 0x0000001f03000819 */ /* 0x002fe200000006ff */
[----:B------:R-:W-:Y:S01]  /*4890*/  UMOV UR11, 0x80004020 ;  /* 0x80004020000b7882 */ /* 0x000fe20000000000 */
[----:B------:R-:W-:Y:S01]  /*48a0*/  UMOV UR9, 0x80004020 ;  /* 0x8000402000097882 */ /* 0x000fe20000000000 */
[----:B------:R-:W-:Y:S01]  /*48b0*/  UMOV UR13, 0x80004020 ;  /* 0x80004020000d7882 */ /* 0x000fe20000000000 */
[----:B------:R3:W4:Y:S01]  /*48c0*/  @P0 SYNCS.PHASECHK.TRANS64.TRYWAIT P1, [UR4], R0 ;  /* 0x00000000ff0005a7 */ /* 0x0007220008021104 */
[----:B------:R-:W-:Y:S11]  /*48d0*/  ELECT P0, URZ, PT ;  /* 0x0000000000ff782f */ /* 0x000ff60003800000 */
[----:B------:R-:W-:Y:S02]  /*48e0*/  @!UPT UIADD3 URZ, UPT, UPT, URZ, URZ, URZ ;  /* 0x000000fffffff290 */ /* 0x000fe4000fffe0ff */
[C---:B-----5:R-:W-:Y:S02]  /*48f0*/  @P0 R2UR.BROADCAST UR4, R4.reuse ;  /* 0x00000000040402ca */ /* 0x060fe400008e0000 */
[----:B------:R-:W-:Y:S11]  /*4900*/  ELECT P0, URZ, PT ;  /* 0x0000000000ff782f */ /* 0x000ff60003800000 */
[----:B------:R-:W-:Y:S02]  /*4910*/  @!UPT UIADD3 URZ, UPT, UPT, URZ, URZ, URZ ;  /* 0x000000fffffff290 */ /* 0x000fe4000fffe0ff */
[----:B------:R-:W-:Y:S01]  /*4920*/  @P0 R2UR.BROADCAST UR14, R4 ;  /* 0x00000000040e02ca */ /* 0x000fe200008e0000 */
[----:B------:R-:W-:Y:S01]  /*4930*/  UMOV UR7, 0x80004020 ;  /* 0x8000402000077882 */ /* 0x000fe20000000000 */
[----:B------:R1:W-:Y:S01]  /*4940*/  UTCQMMA gdesc[UR8], gdesc[UR10], tmem[UR4], tmem[UR26], idesc[UR27], UP2 ;  /* 0x00ff1a0a080075ea */ /* 0x0003e20009000304 */
[----:B------:R-:W-:Y:S10]  /*4950*/  UPLOP3.LUT UP2, UPT, UPT, UPT, UPT, 0x80, 0x8 ;  /* 0x000000000008789c */ /* 0x000ff40003f4f070 */
[----:B------:R3:W-:Y:S01]  /*4960*/  UTCQMMA gdesc[UR6], gdesc[UR12], tmem[UR14], tmem[UR24], idesc[UR25], UPT ;  /* 0x00ff180c060075ea */ /* 0x0007e2000b80030e */
[----:B------:R3:W-:Y:S01]  /*4970*/  UTCBAR.MULTICAST [UR5], URZ, UR19 ;  /* 0x000000ff050073e9 */ /* 0x0007e20008000813 */
[----:B-1----:R-:W-:Y:S02]  /*4980*/  UIADD3 UR4, UPT, UPT, UR15, 0x1, URZ ;  /* 0x000000010f047890 */ /* 0x002fe4000fffe0ff */
[----:B------:R-:W-:Y:S02]  /*4990*/  UIADD3 UR9, UPT, UPT, UR15, -0x1, URZ ;  /* 0xffffffff0f097890 */ /* 0x000fe4000fffe0ff */
[----:B------:R-:W-:Y:S01]  /*49a0*/  UISETP.GT.U32.AND UP0, UPT, UR4, 0x1, UPT ;  /* 0x000000010400788c */ /* 0x000fe2000bf04070 */
[----:B------:R-:W-:Y:S04]  /*49b0*/  UMOV UR8, UR17 ;  /* 0x0000001100087c82 */ /* 0x000fe80008000000 */
[----:B------:R-:W-:Y:S04]  /*49c0*/  UMOV UR15, UR9 ;  /* 0x00000009000f7c82 */ /* 0x000fe80008000000 */
[----:B------:R-:W-:Y:S05]  /*49d0*/  BRA.U UP0, `(.L_x_83) ;  /* 0xfffffffd005c7547 */ /* 0x000fea000b83ffff */
.L_x_80:
[----:B------:R-:W-:Y:S01]  /*49e0*/  UIADD3 UR4, UPT, UPT, UR22, 0x1, URZ ;  /* 0x0000000116047890 */ /* 0x000fe2000fffe0ff */
[----:B------:R-:W-:Y:S01]  /*49f0*/  LOP3.LUT R8, R8, 0x1, RZ, 0x3c, !PT ;  /* 0x0000000108087812 */ /* 0x000fe200078e3cff */
[----:B---3--:R-:W-:Y:S02]  /*4a00*/  UIADD3 UR5, UPT, UPT, UR23, 0x1e0, URZ ;  /* 0x000001e017057890 */ /* 0x008fe4000fffe0ff */
[----:B------:R-:W-:-:S04]  /*4a10*/  UISETP.NE.AND UP0, UPT, UR4, 0x2, UPT ;  /* 0x000000020400788c */ /* 0x000fc8000bf05270 */
[----:B------:R-:W-:Y:S02]  /*4a20*/  USEL UR6, URZ, 0x1, UP0 ;  /* 0x00000001ff067887 */ /* 0x000fe40008000000 */
[----:B------:R-:W-:Y:S01]  /*4a30*/  USEL UR22, UR4, URZ, UP0 ;  /* 0x000000ff04167287 */ /* 0x000fe20008000000 */
[----:B------:R2:W-:Y:S03]  /*4a40*/  UTCBAR [UR5], URZ ;  /* 0x000000ff050073e9 */ /* 0x0005e600080000ff */
[----:B------:R-:W-:Y:S01]  /*4a50*/  LOP3.LUT R9, R9, UR6, RZ, 0x3c, !PT ;  /* 0x0000000609097c12 */ /* 0x000fe2000f8e3cff */
[----:B------:R-:W-:Y:S07]  /*4a60*/  @P2 BRA `(.L_x_84) ;  /* 0xfffffff800d02947 */ /* 0x000fee000383ffff */
[----:B------:R-:W3:Y:S01]  /*4a70*/  S2UR UR6, SR_CgaCtaId ;  /* 0x00000000000679c3 */ /* 0x000ee20000008800 */
[----:B------:R-:W-:Y:S01]  /*4a80*/  ELECT P0, URZ, PT ;  /* 0x0000000000ff782f */ /* 0x000fe20003800000 */
[----:B-1----:R-:W-:Y:S01]  /*4a90*/  IMAD.MOV.U32 R0, RZ, RZ, 0x1 ;  /* 0x00000001ff007424 */ /* 0x002fe200078e00ff */
[----:B------:R-:W-:Y:S01]  /*4aa0*/  UIADD3 UR18, UPT, UPT, UR18, 0x1f0, URZ ;  /* 0x000001f012127890 */ /* 0x000fe2000fffe0ff */
[----:B------:R-:W-:Y:S01]  /*4ab0*/  SHF.L.U32 R3, R9, 0x1f, RZ ;  /* 0x0000001f09037819 */ /* 0x000fe200000006ff */
[----:B------:R-:W-:-:S03]  /*4ac0*/  UMOV UR4, 0x40 ;  /* 0x0000004000047882 */ /* 0x000fc60000000000 */
[----:B------:R-:W-:Y:S01]  /*4ad0*/  UVIRTCOUNT.DEALLOC.SMPOOL 0x80 ;  /* 0x000000800000784c */ /* 0x000fe20000000000 */
[----:B---3--:R-:W-:Y:S02]  /*4ae0*/  ULEA UR6, UR6, UR4, 0x18 ;  /* 0x0000000406067291 */ /* 0x008fe4000f8ec0ff */
[----:B------:R-:W-:-:S07]  /*4af0*/  ULEA UR4, UR22, UR18, 0x3 ;  /* 0x0000001216047291 */ /* 0x000fce000f8e18ff */
[----:B------:R1:W-:Y:S02]  /*4b00*/  @P0 STS.U8 [UR6+0x1c], R0 ;  /* 0x00001c00ff000988 */ /* 0x0003e40008000006 */
[----:B------:R-:W3:Y:S02]  /*4b10*/  SYNCS.PHASECHK.TRANS64.TRYWAIT P0, [UR4], R3 ;  /* 0x00000003ff0075a7 */ /* 0x000ee40008001104 */
[----:B-1-3--:R-:W-:Y:S05]  /*4b20*/  @!P0 BRA `(.L_x_85) ;  /* 0x0000003c00608947 */ /* 0x00afea0003800000 */
.L_x_184:
[----:B------:R-:W-:-:S04]  /*4b30*/  UIADD3 UR4, UPT, UPT, UR22, 0x1, URZ ;  /* 0x0000000116047890 */ /* 0x000fc8000fffe0ff */
[----:B------:R-:W-:-:S04]  /*4b40*/  UISETP.NE.AND UP0, UPT, UR4, 0x2, UPT ;  /* 0x000000020400788c */ /* 0x000fc8000bf05270 */
[----:B--2---:R-:W-:Y:S02]  /*4b50*/  USEL UR5, URZ, 0x1, UP0 ;  /* 0x00000001ff057887 */ /* 0x004fe40008000000 */
[----:B------:R-:W-:-:S04]  /*4b60*/  USEL UR4, UR4, URZ, UP0 ;  /* 0x000000ff04047287 */ /* 0x000fc80008000000 */
[----:B------:R-:W-:Y:S01]  /*4b70*/  ULEA UR4, UR4, UR18, 0x3 ;  /* 0x0000001204047291 */ /* 0x000fe2000f8e18ff */
[----:B-1----:R-:W-:-:S04]  /*4b80*/  LOP3.LUT R3, R9, UR5, RZ, 0x3c, !PT ;  /* 0x0000000509037c12 */ /* 0x002fc8000f8e3cff */
[----:B------:R-:W-:-:S04]  /*4b90*/  SHF.L.U32 R3, R3, 0x1f, RZ ;  /* 0x0000001f03037819 */ /* 0x000fc800000006ff */
[----:B------:R-:W1:Y:S02]  /*4ba0*/  SYNCS.PHASECHK.TRANS64.TRYWAIT P0, [UR4], R3 ;  /* 0x00000003ff0075a7 */ /* 0x000e640008001104 */
[----:B-1----:R-:W-:Y:S05]  /*4bb0*/  @!P0 BRA `(.L_x_86) ;  /* 0x0000003c00548947 */ /* 0x002fea0003800000 */
.L_x_186:
[----:B------:R-:W-:Y:S01]  /*4bc0*/  NOP ;  /* 0x0000000000007918 */ /* 0x000fe20000000000 */
[----:B-1----:R-:W1:Y:S01]  /*4bd0*/  LDS R0, [UR6+0x14] ;  /* 0x00001406ff007984 */ /* 0x002e620008000800 */
[----:B------:R-:W-:Y:S01]  /*4be0*/  LOP3.LUT R3, R2, 0xffff, RZ, 0xc0, !PT ;  /* 0x0000ffff02037812 */ /* 0x000fe200078ec0ff */
[----:B------:R-:W-:-:S03]  /*4bf0*/  IMAD.MOV.U32 R2, RZ, RZ, 0xffff ;  /* 0x0000ffffff027424 */ /* 0x000fc600078e00ff */
[----:B------:R-:W-:-:S04]  /*4c00*/  SHF.R.U32.HI R3, RZ, 0x5, R3 ;  /* 0x00000005ff037819 */ /* 0x000fc80000011603 */
[----:B------:R-:W-:-:S04]  /*4c10*/  SHF.L.U32 R2, R2, R3, RZ ;  /* 0x0000000302027219 */ /* 0x000fc800000006ff */
[----:B-1----:R-:W-:-:S04]  /*4c20*/  LOP3.LUT R0, R0, R2, RZ, 0xc0, !PT ;  /* 0x0000000200007212 */ /* 0x002fc800078ec0ff */
[----:B------:R-:W-:Y:S01]  /*4c30*/  ISETP.NE.AND P0, PT, R0, R2, PT ;  /* 0x000000020000720c */ /* 0x000fe20003f05270 */
[----:B------:R-:W-:-:S05]  /*4c40*/  IMAD.MOV.U32 R0, RZ, RZ, 0x1 ;  /* 0x00000001ff007424 */ /* 0x000fca00078e00ff */
[----:B------:R-:W-:-:S07]  /*4c50*/  SHF.L.U32 R0, R0, R3, RZ ;  /* 0x0000000300007219 */ /* 0x000fce00000006ff */
[----:B------:R-:W-:Y:S05]  /*4c60*/  @P0 BRA `(.L_x_87) ;  /* 0x00000000005c0947 */ /* 0x000fea0003800000 */
[----:B------:R-:W1:Y:S02]  /*4c70*/  LDS R3, [UR6+0x18] ;  /* 0x00001806ff037984 */ /* 0x000e640008000800 */
[----:B-1----:R-:W-:-:S04]  /*4c80*/  LOP3.LUT R3, R3, R0, RZ, 0xc0, !PT ;  /* 0x0000000003037212 */ /* 0x002fc800078ec0ff */
[----:B------:R-:W-:-:S13]  /*4c90*/  ISETP.NE.AND P0, PT, R3, R0, PT ;  /* 0x000000000300720c */ /* 0x000fda0003f05270 */
[----:B------:R-:W-:Y:S05]  /*4ca0*/  @P0 BRA `(.L_x_88) ;  /* 0x0000000000400947 */ /* 0x000fea0003800000 */
[----:B------:R-:W-:Y:S01]  /*4cb0*/  R2UR UR4, R2 ;  /* 0x00000000020472ca */ /* 0x000fe200000e0000 */
[----:B------:R-:W1:Y:S01]  /*4cc0*/  S2R R3, SR_LANEID ;  /* 0x0000000000037919 */ /* 0x000e620000000000 */
[----:B------:R-:W-:-:S04]  /*4cd0*/  LOP3.LUT R0, RZ, R0, RZ, 0x33, !PT ;  /* 0x00000000ff007212 */ /* 0x000fc800078e33ff */
[----:B------:R-:W2:Y:S07]  /*4ce0*/  REDUX UR7, R0 ;  /* 0x00000000000773c4 */ /* 0x000eae0000000000 */
[----:B------:R-:W-:-:S03]  /*4cf0*/  ULOP3.LUT UR5, URZ, UR4, URZ, 0x33, !UPT ;  /* 0x00000004ff057292 */ /* 0x000fc6000f8e33ff */
[----:B------:R-:W-:Y:S02]  /*4d00*/  VOTEU.ANY UR4, UPT, PT ;  /* 0x0000000000047886 */ /* 0x000fe400038e0100 */
[----:B------:R-:W-:Y:S01]  /*4d10*/  UFLO.U32 UR4, UR4 ;  /* 0x00000004000472bd */ /* 0x000fe200080e0000 */
[----:B------:R-:W-:-:S04]  /*4d20*/  IMAD.U32 R2, RZ, RZ, UR5 ;  /* 0x00000005ff027e24 */ /* 0x000fc8000f8e00ff */
[----:B------:R-:W3:Y:S02]  /*4d30*/  REDUX UR8, R2 ;  /* 0x00000000020873c4 */ /* 0x000ee40000000000 */
[----:B------:R1:W-:Y:S01]  /*4d40*/  UTCATOMSWS.AND URZ, UR5 ;  /* 0x0000000500ff79e3 */ /* 0x0003e20008000000 */
[----:B--2---:R-:W-:Y:S01]  /*4d50*/  IMAD.U32 R0, RZ, RZ, UR7 ;  /* 0x00000007ff007e24 */ /* 0x004fe2000f8e00ff */
[----:B-1----:R-:W-:Y:S01]  /*4d60*/  ISETP.EQ.U32.AND P0, PT, R3, UR4, PT ;  /* 0x0000000403007c0c */ /* 0x002fe2000bf02070 */
[----:B---3--:R-:W-:-:S12]  /*4d70*/  IMAD.U32 R2, RZ, RZ, UR8 ;  /* 0x00000008ff027e24 */ /* 0x008fd8000f8e00ff */
[----:B------:R1:W-:Y:S04]  /*4d80*/  @P0 ATOMS.AND RZ, [UR6+0x14], R2 ;  /* 0x00001402ffff098c */ /* 0x0003e8000a800006 */
[----:B------:R1:W-:Y:S01]  /*4d90*/  @P0 ATOMS.AND RZ, [UR6+0x18], R0 ;  /* 0x00001800ffff098c */ /* 0x0003e2000a800006 */
[----:B------:R-:W-:Y:S05]  /*4da0*/  BRA `(.L_x_89) ;  /* 0x0000000000147947 */ /* 0x000fea0003800000 */
.L_x_88:
[----:B------:R-:W-:Y:S02]  /*4db0*/  MOV R2, 0x4dd0 ;  /* 0x00004dd000027802 */ /* 0x000fe40000000f00 */
[----:B----45:R-:W-:Y:S05]  /*4dc0*/  CALL.REL.NOINC `($__internal_0_$__cuda_sm10x_tcgen05_guardrail_trap_col_being_dealloced_not_returned_by_alloc) ;  /* 0x0000003c00747944 */ /* 0x030fea0003c00000 */
[----:B------:R-:W-:Y:S05]  /*4dd0*/  BRA `(.L_x_89) ;  /* 0x0000000000087947 */ /* 0x000fea0003800000 */
.L_x_87:
[----:B------:R-:W-:Y:S02]  /*4de0*/  MOV R2, 0x4e00 ;  /* 0x00004e0000027802 */ /* 0x000fe40000000f00 */
[----:B----45:R-:W-:Y:S05]  /*4df0*/  CALL.REL.NOINC `($__internal_2_$__cuda_sm10x_tcgen05_guardrail_trap_unallocated_columns_being_dealloced) ;  /* 0x0000003c00807944 */ /* 0x030fea0003c00000 */
.L_x_89:
[----:B------:R-:W-:Y:S01]  /*4e00*/  NOP ;  /* 0x0000000000007918 */ /* 0x000fe20000000000 */
[----:B------:R-:W-:Y:S05]  /*4e10*/  EXIT ;  /* 0x000000000000794d */ /* 0x000fea0003800000 */
.L_x_73:
[----:B------:R-:W-:-:S09]  /*4e20*/  UISETP.NE.OR UP0, UPT, UR18, 0x3, !UP3 ;  /* 0x000000031200788c */ /* 0x000fd2000df05670 */
[----:B------:R-:W-:Y:S05]  /*4e30*/  BRA.U UP0, `(.L_x_90) ;  /* 0x0000000d00847547 */ /* 0x000fea000b800000 */
[----:B------:R-:W2:Y:S01]  /*4e40*/  LDCU.64 UR4, c[0x0][0x988] ;  /* 0x00013100ff0477ac */ /* 0x000ea20008000a00 */
[----:B------:R-:W3:Y:S01]  /*4e50*/  S2UR UR8, SR_CgaCtaId ;  /* 0x00000000000879c3 */ /* 0x000ee20000008800 */
[----:B------:R-:W-:Y:S01]  /*4e60*/  HFMA2 R10, -RZ, RZ, 0, 5.9604644775390625e-08 ;  /* 0x00000001ff0a7431 */ /* 0x000fe200000001ff */
[----:B------:R-:W-:Y:S01]  /*4e70*/  MOV R9, RZ ;  /* 0x000000ff00097202 */ /* 0x000fe20000000f00 */
[----:B------:R-:W4:Y:S01]  /*4e80*/  LDCU UR36, c[0x0][0x370] ;  /* 0x00006e00ff2477ac */ /* 0x000f220008000800 */
[----:B------:R-:W-:Y:S01]  /*4e90*/  HFMA2 R2, -RZ, RZ, 0, 0.00048828125 ;  /* 0x00001000ff027431 */ /* 0x000fe200000001ff */
[----:B------:R-:W4:Y:S03]  /*4ea0*/  LDCU.128 UR32, c[0x0][0xc10] ;  /* 0x00018200ff2077ac */ /* 0x000f260008000c00 */
[----:B------:R-:W1:Y:S01]  /*4eb0*/  LDC.64 R12, c[0x0][0x348] ;  /* 0x0000d200ff0c7b82 */ /* 0x000e620000000a00 */
[----:B------:R-:W3:Y:S01]  /*4ec0*/  LDCU UR29, c[0x0][0x374] ;  /* 0x00006e80ff1d77ac */ /* 0x000ee20008000800 */
[----:B------:R-:W3:Y:S01]  /*4ed0*/  LDCU.64 UR30, c[0x0][0x990] ;  /* 0x00013200ff1e77ac */ /* 0x000ee20008000a00 */
[----:B------:R-:W3:Y:S01]  /*4ee0*/  LDCU UR17, c[0x0][0xc0c] ;  /* 0x00018180ff1177ac */ /* 0x000ee20008000800 */
[----:B--2---:R-:W-:Y:S01]  /*4ef0*/  UISETP.NE.U32.AND UP0, UPT, UR4, URZ, UPT ;  /* 0x000000ff0400728c */ /* 0x004fe2000bf05070 */
[----:B------:R-:W2:Y:S01]  /*4f00*/  LDCU UR45, c[0x0][0xc20] ;  /* 0x00018400ff2d77ac */ /* 0x000ea20008000800 */
[----:B------:R-:W2:Y:S01]  /*4f10*/  LDCU UR4, c[0x0][0xc30] ;  /* 0x00018600ff0477ac */ /* 0x000ea20008000800 */
[----:B------:R-:W-:Y:S01]  /*4f20*/  UMOV UR28, 0x400 ;  /* 0x00000400001c7882 */ /* 0x000fe20000000000 */
[----:B----4-:R-:W-:-:S02]  /*4f30*/  UIMAD.WIDE.U32 UR42, UR36, UR32, URZ ;  /* 0x00000020242a72a5 */ /* 0x010fc4000f8e00ff */
[----:B---3--:R-:W-:Y:S02]  /*4f40*/  UIMAD.WIDE.U32 UR6, UR29, UR35, URZ ;  /* 0x000000231d0672a5 */ /* 0x008fe4000f8e00ff */
[----:B------:R-:W-:Y:S02]  /*4f50*/  ULEA UR28, UR8, UR28, 0x18 ;  /* 0x0000001c081c7291 */ /* 0x000fe4000f8ec0ff */
[----:B------:R-:W-:Y:S02]  /*4f60*/  USEL UR38, URZ, 0x1, UP6 ;  /* 0x00000001ff267887 */ /* 0x000fe4000b000000 */
[----:B------:R-:W-:Y:S02]  /*4f70*/  UISETP.NE.U32.AND UP6, UPT, UR30, URZ, UPT ;  /* 0x000000ff1e00728c */ /* 0x000fe4000bfc5070 */
[----:B------:R-:W-:Y:S02]  /*4f80*/  UIADD3 UR40, UPT, UPT, UR28, 0x1b0, URZ ;  /* 0x000001b01c287890 */ /* 0x000fe4000fffe0ff */
[----:B------:R-:W-:-:S02]  /*4f90*/  UIADD3 UR37, UPT, UPT, UR28, 0x1d8, URZ ;  /* 0x000001d81c257890 */ /* 0x000fc4000fffe0ff */
[----:B------:R-:W-:Y:S02]  /*4fa0*/  UISETP.NE.AND.EX UP5, UPT, UR5, URZ, UPT, UP0 ;  /* 0x000000ff0500728c */ /* 0x000fe4000bfa5300 */
[----:B------:R-:W-:Y:S01]  /*4fb0*/  UISETP.NE.AND UP0, UPT, UR39, 0x1, UPT ;  /* 0x000000012700788c */ /* 0x000fe2000bf05270 */
[----:B------:R-:W-:Y:S01]  /*4fc0*/  UMOV UR42, UR43 ;  /* 0x0000002b002a7c82 */ /* 0x000fe20008000000 */
[----:B------:R-:W-:Y:S01]  /*4fd0*/  UMOV UR41, UR7 ;  /* 0x0000000700297c82 */ /* 0x000fe20008000000 */
[----:B------:R-:W-:Y:S02]  /*4fe0*/  UISETP.NE.AND UP0, UPT, UR17, 0x1, UPT ;  /* 0x000000011100788c */ /* 0x000fe4000bf05270 */
[----:B------:R-:W-:Y:S02]  /*4ff0*/  UPLOP3.LUT UP1, UPT, UPT, UPT, UPT, 0x40, 0x4 ;  /* 0x000000000004789c */ /* 0x000fe40003f2e870 */
[----:B------:R-:W-:Y:S01]  /*5000*/  UISETP.GE.AND UP3, UPT, UR39, 0x1, UPT ;  /* 0x000000012700788c */ /* 0x000fe2000bf66270 */
[----:B------:R-:W3:Y:S01]  /*5010*/  LDCU.64 UR18, c[0x0][0xc28] ;  /* 0x00018500ff1277ac */ /* 0x000ee20008000a00 */
[----:B------:R-:W-:-:S02]  /*5020*/  UISETP.NE.AND.EX UP6, UPT, UR31, URZ, UPT, UP6 ;  /* 0x000000ff1f00728c */ /* 0x000fc4000bfc5360 */
[----:B------:R-:W-:Y:S02]  /*5030*/  UPRMT UR40, UR8, 0x654, UR40 ;  /* 0x0000065408287896 */ /* 0x000fe40008000028 */
[----:B------:R-:W-:Y:S02]  /*5040*/  UPRMT UR37, URZ, 0x654, UR37 ;  /* 0x00000654ff257896 */ /* 0x000fe40008000025 */
[----:B------:R-:W-:Y:S02]  /*5050*/  USHF.R.U32.HI UR42, URZ, UR33, UR42 ;  /* 0x00000021ff2a7299 */ /* 0x000fe4000801162a */
[----:B--2---:R-:W-:Y:S02]  /*5060*/  USHF.R.U32.HI UR41, URZ, UR45, UR41 ;  /* 0x0000002dff297299 */ /* 0x004fe40008011629 */
[----:B------:R-:W-:Y:S02]  /*5070*/  UISETP.NE.AND UP0, UPT, UR34, 0x1, UPT ;  /* 0x000000012200788c */ /* 0x000fe4000bf05270 */
[----:B-1----:R-:W-:-:S11]  /*5080*/  UISETP.NE.AND UP4, UPT, UR4, 0x1, UPT ;  /* 0x000000010400788c */ /* 0x002fd6000bf85270 */
.L_x_98:
[----:B------:R-:W-:Y:S04]  /*5090*/  SHF.L.U32 R3, R9, 0x1f, RZ ;  /* 0x0000001f09037819 */ /* 0x000fe800000006ff */
[----:B-1----:R-:W1:Y:S02]  /*50a0*/  SYNCS.PHASECHK.TRANS64.TRYWAIT P0, [UR28+0x1d0], R3 ;  /* 0x0001d003ff0075a7 */ /* 0x002e64000800111c */
[----:B-1----:R-:W-:Y:S05]  /*50b0*/  @!P0 BRA `(.L_x_91) ;  /* 0x00000038002c8947 */ /* 0x002fea0003800000 */
.L_x_188:
[----:B------:R-:W2:Y:S01]  /*50c0*/  LDS.128 R4, [UR28+0x210] ;  /* 0x0002101cff047984 */ /* 0x000ea20008000c00 */
[----:B------:R-:W-:Y:S01]  /*50d0*/  UISETP.GE.AND UP0, UPT, UR39, 0x1, UPT ;  /* 0x000000012700788c */ /* 0x000fe2000bf06270 */
[----:B------:R-:W-:Y:S01]  /*50e0*/  @!PT LDS RZ, [RZ] ;  /* 0x00000000fffff984 */ /* 0x000fe20000000800 */
[----:B------:R-:W-:Y:S01]  /*50f0*/  @!PT LDS RZ, [RZ] ;  /* 0x00000000fffff984 */ /* 0x000fe20000000800 */
[----:B------:R-:W-:Y:S01]  /*5100*/  @!PT LDS RZ, [RZ] ;  /* 0x00000000fffff984 */ /* 0x000fe20000000800 */
[----:B------:R-:W-:Y:S01]  /*5110*/  @!PT LDS RZ, [RZ] ;  /* 0x00000000fffff984 */ /* 0x000fe20000000800 */
[----:B------:R4:W-:Y:S06]  /*5120*/  MEMBAR.ALL.CTA ;  /* 0x0000000000007992 */ /* 0x0009ec0000008000 */
[----:B----4-:R-:W4:Y:S02]  /*5130*/  FENCE.VIEW.ASYNC.S ;  /* 0x00000000000073c6 */ /* 0x010f240000000000 */
[----:B----4-:R-:W-:Y:S01]  /*5140*/  SYNCS.ARRIVE.TRANS64.RED.A1T0 RZ, [UR37], RZ ;  /* 0x000000ffffff79a7 */ /* 0x010fe20008100425 */
[----:B--2---:R-:W-:Y:S11]  /*5150*/  LOP3.LUT P0, RZ, R6, 0x1, RZ, 0xc0, !PT ;  /* 0x0000000106ff7812 */ /* 0x004ff6000780c0ff */
[----:B------:R-:W-:Y:S02]  /*5160*/  @!UPT UIADD3 URZ, UPT, UPT, URZ, URZ, URZ ;  /* 0x000000fffffff290 */ /* 0x000fe4000fffe0ff */
[----:B------:R-:W-:Y:S01]  /*5170*/  VOTEU.ANY UP3, P0 ;  /* 0x0000000000ff7886 */ /* 0x000fe20000060100 */
[----:B------:R-:W-:Y:S11]  /*5180*/  PLOP3.LUT P1, PT, PT, PT, UP3, 0x80, 0x8 ;  /* 0x000000000008781c */ /* 0x000ff60003f2f038 */
[----:B------:R-:W-:Y:S02]  /*5190*/  @!UPT UIADD3 URZ, UPT, UPT, URZ, URZ, URZ ;  /* 0x000000fffffff290 */ /* 0x000fe4000fffe0ff */
[----:B-1----:R-:W-:Y:S02]  /*51a0*/  @P1 MOV R3, R4 ;  /* 0x0000000400031202 */ /* 0x002fe40000000f00 */
[----:B------:R-:W-:Y:S02]  /*51b0*/  @P1 LOP3.LUT R0, R5, 0xffff, RZ, 0xc0, !PT ;  /* 0x0000ffff05001812 */ /* 0x000fe400078ec0ff */
[----:B------:R-:W-:Y:S02]  /*51c0*/  @P1 R2UR UR5, R3 ;  /* 0x00000000030512ca */ /* 0x000fe400000e0000 */
[----:B------:R-:W-:Y:S11]  /*51d0*/  @P1 R2UR UR4, R0 ;  /* 0x00000000000412ca */ /* 0x000ff600000e0000 */
[----:B------:R-:W-:Y:S02]  /*51e0*/  @UP3 UMOV UR16, UR5 ;  /* 0x0000000500103c82 */ /* 0x000fe40008000000 */
[----:B------:R-:W-:Y:S01]  /*51f0*/  @UP3 UMOV UR15, UR4 ;  /* 0x00000004000f3c82 */ /* 0x000fe20008000000 */
[----:B------:R-:W-:Y:S05]  /*5200*/  BRA.U !UP0, `(.L_x_92) ;  /* 0x0000000108c07547 */ /* 0x000fea000b800000 */
[----:B------:R-:W-:Y:S02]  /*5210*/  UIMAD.WIDE.U32 UR8, UR15, UR35, URZ ;  /* 0x000000230f0872a5 */ /* 0x000fe4000f8e00ff */
[----:B------:R-:W-:Y:S02]  /*5220*/  UP2UR UR14, UPR, URZ, 0x4 ;  /* 0x00000004ff0e7883 */ /* 0x000fe40008000000 */
[----:B------:R-:W-:Y:S02]  /*5230*/  UISETP.NE.AND UP2, UPT, UR34, 0x1, UPT ;  /* 0x000000012200788c */ /* 0x000fe4000bf45270 */
[----:B------:R-:W-:Y:S02]  /*5240*/  UIMAD.WIDE.U32 UR10, UR16, UR32, URZ ;  /* 0x00000020100a72a5 */ /* 0x000fe4000f8e00ff */
[----:B------:R-:W-:Y:S02]  /*5250*/  USEL UR4, UR29, UR41, !UP2 ;  /* 0x000000291d047287 */ /* 0x000fe4000d000000 */
[----:B------:R-:W-:Y:S02]  /*5260*/  UISETP.NE.AND UP0, UPT, UR17, 0x1, UPT ;  /* 0x000000011100788c */ /* 0x000fe4000bf05270 */
[----:B------:R-:W-:Y:S02]  /*5270*/  UP2UR UR22, UPR, URZ, 0x2 ;  /* 0x00000002ff167883 */ /* 0x000fe40008000000 */
[----:B------:R-:W-:Y:S02]  /*5280*/  UISETP.NE.AND UP1, UPT, UR39, 0x1, UPT ;  /* 0x000000012700788c */ /* 0x000fe4000bf25270 */
[----:B---3--:R-:W-:Y:S02]  /*5290*/  UIMAD.WIDE.U32 UR12, UR4, UR18, URZ ;  /* 0x00000012040c72a5 */ /* 0x008fe4000f8e00ff */
[----:B------:R-:W-:Y:S01]  /*52a0*/  USEL UR7, UR36, UR42, !UP0 ;  /* 0x0000002a24077287 */ /* 0x000fe2000c000000 */
[----:B------:R-:W-:Y:S02]  /*52b0*/  UMOV UR5, UR9 ;  /* 0x0000000900057c82 */ /* 0x000fe40008000000 */
[----:B------:R-:W-:Y:S02]  /*52c0*/  USHF.R.U32.HI UR6, URZ, UR45, UR5 ;  /* 0x0000002dff067299 */ /* 0x000fe40008011605 */
[----:B------:R-:W-:Y:S02]  /*52d0*/  UIMAD.WIDE.U32 UR20, UR7, UR18, URZ ;  /* 0x00000012071472a5 */ /* 0x000fe4000f8e00ff */
[----:B------:R-:W-:Y:S02]  /*52e0*/  USEL UR6, UR15, UR6, !UP2 ;  /* 0x000000060f067287 */ /* 0x000fe4000d000000 */
[----:B------:R-:W-:Y:S01]  /*52f0*/  UISETP.NE.AND UP2, UPT, UR14, URZ, UPT ;  /* 0x000000ff0e00728c */ /* 0x000fe2000bf45270 */
[----:B------:R-:W-:Y:S01]  /*5300*/  UMOV UR5, UR11 ;  /* 0x0000000b00057c82 */ /* 0x000fe20008000000 */
[----:B------:R-:W-:Y:S02]  /*5310*/  UIMAD.WIDE.U32 UR10, UR6, UR18, URZ ;  /* 0x00000012060a72a5 */ /* 0x000fe4000f8e00ff */
[----:B------:R-:W-:Y:S03]  /*5320*/  USHF.R.U32.HI UR8, URZ, UR33, UR5 ;  /* 0x00000021ff087299 */ /* 0x000fe60008011605 */
[----:B------:R-:W-:Y:S02]  /*5330*/  UMOV UR5, UR13 ;  /* 0x0000000d00057c82 */ /* 0x000fe40008000000 */
[----:B------:R-:W-:Y:S03]  /*5340*/  @UP1 USHF.R.U32.HI UR4, URZ, UR19, UR5 ;  /* 0x00000013ff041299 */ /* 0x000fe60008011605 */
[----:B------:R-:W-:Y:S01]  /*5350*/  UMOV UR5, UR21 ;  /* 0x0000001500057c82 */ /* 0x000fe20008000000 */
[----:B------:R-:W-:Y:S02]  /*5360*/  UIMAD UR4, UR39, UR4, URZ ;  /* 0x00000004270472a4 */ /* 0x000fe4000f8e02ff */
[----:B------:R-:W-:Y:S02]  /*5370*/  @UP1 USHF.R.U32.HI UR7, URZ, UR19, UR5 ;  /* 0x00000013ff071299 */ /* 0x000fe40008011605 */
[----:B------:R-:W-:Y:S02]  /*5380*/  USEL UR5, UR16, UR8, !UP0 ;  /* 0x0000000810057287 */ /* 0x000fe4000c000000 */
[----:B------:R-:W-:Y:S02]  /*5390*/  UIMAD UR8, UR39, UR7, URZ ;  /* 0x00000007270872a4 */ /* 0x000fe4000f8e02ff */
[----:B------:R-:W-:Y:S03]  /*53a0*/  UISETP.GE.AND UP0, UPT, UR6, UR4, UPT ;  /* 0x000000040600728c */ /* 0x000fe6000bf06270 */
[----:B------:R-:W-:Y:S01]  /*53b0*/  UMOV UR4, UR11 ;  /* 0x0000000b00047c82 */ /* 0x000fe20008000000 */
[----:B------:R-:W-:Y:S02]  /*53c0*/  UISETP.GE.OR UP0, UPT, UR5, UR8, UP0 ;  /* 0x000000080500728c */ /* 0x000fe40008706670 */
[----:B------:R-:W-:Y:S02]  /*53d0*/  USHF.R.U32.HI UR4, URZ, UR19, UR4 ;  /* 0x00000013ff047299 */ /* 0x000fe40008011604 */
[----:B------:R-:W-:Y:S02]  /*53e0*/  UIMAD.WIDE.U32 UR8, UR5, UR18, URZ ;  /* 0x00000012050872a5 */ /* 0x000fe4000f8e00ff */
[----:B------:R-:W-:Y:S04]  /*53f0*/  USEL UR10, UR6, UR4, !UP1 ;  /* 0x00000004060a7287 */ /* 0x000fe8000c800000 */
[----:B------:R-:W-:Y:S01]  /*5400*/  UIADD3 UR11, UPT, UPT, -UR10, URZ, URZ ;  /* 0x000000ff0a0b7290 */ /* 0x000fe2000fffe1ff */
[----:B------:R-:W-:Y:S02]  /*5410*/  @!UP0 UMOV UR4, UR9 ;  /* 0x0000000900048c82 */ /* 0x000fe40008000000 */
[----:B------:R-:W-:Y:S02]  /*5420*/  @!UP0 USHF.R.U32.HI UR4, URZ, UR19, UR4 ;  /* 0x00000013ff048299 */ /* 0x000fe40008011604 */
[----:B------:R-:W-:Y:S02]  /*5430*/  UIMAD UR8, UR39, UR11, UR6 ;  /* 0x0000000b270872a4 */ /* 0x000fe4000f8e0206 */
[----:B------:R-:W-:Y:S02]  /*5440*/  @!UP0 USEL UR4, UR5, UR4, !UP1 ;  /* 0x0000000405048287 */ /* 0x000fe4000c800000 */
[----:B------:R-:W-:Y:S02]  /*5450*/  UISETP.NE.AND UP1, UPT, UR22, URZ, UPT ;  /* 0x000000ff1600728c */ /* 0x000fe4000bf25270 */
[----:B------:R-:W-:Y:S02]  /*5460*/  @!UP0 UIMAD UR8, UR7, UR8, UR4 ;  /* 0x00000008070882a4 */ /* 0x000fe4000f8e0204 */
[----:B------:R-:W-:Y:S02]  /*5470*/  @!UP0 UIADD3 UR9, UPT, UPT, UR10, -UR4, URZ ;  /* 0x800000040a098290 */ /* 0x000fe4000fffe0ff */
[----:B------:R-:W-:Y:S02]  /*5480*/  UIADD3 UR4, UPT, UPT, -UR5, URZ, URZ ;  /* 0x000000ff05047290 */ /* 0x000fe4000fffe1ff */
[----:B------:R-:W-:Y:S02]  /*5490*/  UIADD3 UR7, UPT, UPT, -UR6, URZ, URZ ;  /* 0x000000ff06077290 */ /* 0x000fe4000fffe1ff */
[----:B------:R-:W-:Y:S02]  /*54a0*/  @!UP0 UIMAD UR6, UR9, UR39, UR5 ;  /* 0x00000027090682a4 */ /* 0x000fe4000f8e0205 */
[----:B------:R-:W-:Y:S02]  /*54b0*/  UIMAD UR16, UR17, UR4, UR16 ;  /* 0x00000004111072a4 */ /* 0x000fe4000f8e0210 */
[----:B------:R-:W-:Y:S01]  /*54c0*/  UIMAD UR15, UR34, UR7, UR15 ;  /* 0x00000007220f72a4 */ /* 0x000fe2000f8e020f */
[----:B------:R-:W-:Y:S02]  /*54d0*/  @!UP0 UMOV UR5, UR8 ;  /* 0x0000000800058c82 */ /* 0x000fe40008000000 */
[----:B------:R-:W-:Y:S02]  /*54e0*/  UIMAD UR16, UR5, UR17, UR16 ;  /* 0x00000011051072a4 */ /* 0x000fe4000f8e0210 */
[----:B------:R-:W-:Y:S11]  /*54f0*/  UIMAD UR15, UR6, UR34, UR15 ;  /* 0x00000022060f72a4 */ /* 0x000ff6000f8e020f */
[----:B------:R-:W-:Y:S01]  /*5500*/  @!UPT UIADD3 URZ, UPT, UPT, URZ, URZ, URZ ;  /* 0x000000fffffff290 */ /* 0x000fe2000fffe0ff */
.L_x_92:
[----:B------:R-:W1:Y:S01]  /*5510*/  @!UP4 LDCU.128 UR8, c[0x0][0xc10] ;  /* 0x00018200ff08c7ac */ /* 0x000e620008000c00 */
[----:B------:R-:W-:Y:S02]  /*5520*/  ISETP.NE.U32.AND P2, PT, RZ, UR30, PT ;  /* 0x0000001eff007c0c */ /* 0x000fe4000bf45070 */
[----:B------:R-:W-:Y:S02]  /*5530*/  SHF.L.U32 R3, R10, 0x1f, RZ ;  /* 0x0000001f0a037819 */ /* 0x000fe400000006ff */
[----:B------:R-:W-:Y:S01]  /*5540*/  ISETP.NE.AND.EX P2, PT, RZ, UR31, PT, P2 ;  /* 0x0000001fff007c0c */ /* 0x000fe2000bf45320 */
[----:B------:R-:W2:Y:S01]  /*5550*/  @!UP4 LDCU UR5, c[0x0][0xc0c] ;  /* 0x00018180ff05c7ac */ /* 0x000ea20008000800 */
[----:B-1----:R-:W-:Y:S07]  /*5560*/  UIMAD.WIDE.U32 UR6, UR16, UR8, URZ ;  /* 0x00000008100672a5 */ /* 0x002fee000f8e00ff */
[----:B------:R-:W-:Y:S01]  /*5570*/  @!UP4 UMOV UR4, UR7 ;  /* 0x000000070004cc82 */ /* 0x000fe20008000000 */
[----:B--2---:R-:W-:Y:S02]  /*5580*/  @!UP4 UISETP.NE.AND UP0, UPT, UR5, 0x1, UPT ;  /* 0x000000010500c88c */ /* 0x004fe4000bf05270 */
[----:B------:R-:W-:Y:S02]  /*5590*/  @!UP4 USHF.R.U32.HI UR4, URZ, UR9, UR4 ;  /* 0x00000009ff04c299 */ /* 0x000fe40008011604 */
[----:B------:R-:W-:Y:S02]  /*55a0*/  UIMAD.WIDE.U32 UR6, UR15, UR11, URZ ;  /* 0x0000000b0f0672a5 */ /* 0x000fe4000f8e00ff */
[----:B------:R-:W-:Y:S02]  /*55b0*/  @!UP4 USEL UR8, UR16, UR4, !UP0 ;  /* 0x000000041008c287 */ /* 0x000fe4000c000000 */
[----:B------:R-:W-:Y:S03]  /*55c0*/  @!UP4 UISETP.NE.AND UP0, UPT, UR10, 0x1, UPT ;  /* 0x000000010a00c88c */ /* 0x000fe6000bf05270 */
[----:B------:R-:W-:Y:S02]  /*55d0*/  @!UP4 UMOV UR6, UR7 ;  /* 0x000000070006cc82 */ /* 0x000fe40008000000 */
[----:B------:R-:W1:Y:S02]  /*55e0*/  @!UP4 LDCU UR4, c[0x0][0xc20] ;  /* 0x00018400ff04c7ac */ /* 0x000e640008000800 */
[----:B-1----:R-:W-:Y:S04]  /*55f0*/  @!UP4 USHF.R.U32.HI UR6, URZ, UR4, UR6 ;  /* 0x00000004ff06c299 */ /* 0x002fe80008011606 */
[----:B------:R-:W-:Y:S04]  /*5600*/  @!UP4 USEL UR6, UR15, UR6, !UP0 ;  /* 0x000000060f06c287 */ /* 0x000fe8000c000000 */
[----:B------:R-:W-:Y:S02]  /*5610*/  @!UP4 UIADD3 UR4, UPT, UPT, -UR8, UR6, URZ ;  /* 0x000000060804c290 */ /* 0x000fe4000fffe1ff */
[----:B------:R-:W-:Y:S02]  /*5620*/  @!UP4 UIADD3 UR6, UPT, UPT, UR8, -UR6, URZ ;  /* 0x800000060806c290 */ /* 0x000fe4000fffe0ff */
[----:B------:R-:W-:Y:S02]  /*5630*/  @!UP4 UIMAD UR16, UR4, UR5, UR16 ;  /* 0x000000050410c2a4 */ /* 0x000fe4000f8e0210 */
[----:B------:R-:W-:Y:S01]  /*5640*/  @!UP4 UIMAD UR15, UR6, UR10, UR15 ;  /* 0x0000000a060fc2a4 */ /* 0x000fe2000f8e020f */
[----:B------:R-:W-:Y:S11]  /*5650*/  BRA.U UP1, `(.L_x_93) ;  /* 0x0000000101107547 */ /* 0x000ff6000b800000 */
[----:B------:R-:W-:Y:S04]  /*5660*/  MOV R8, UR38 ;  /* 0x0000002600087c02 */ /* 0x000fe80008000f00 */
[----:B------:R-:W-:Y:S04]  /*5670*/  SHF.L.U32 R8, R8, 0x1f, RZ ;  /* 0x0000001f08087819 */ /* 0x000fe800000006ff */
[----:B------:R-:W1:Y:S02]  /*5680*/  SYNCS.PHASECHK.TRANS64.TRYWAIT P0, [UR28+0x1c8], R8 ;  /* 0x0001c808ff0075a7 */ /* 0x000e64000800111c */
[----:B-1----:R-:W-:Y:S05]  /*5690*/  @!P0 BRA `(.L_x_94) ;  /* 0x0000003000cc8947 */ /* 0x002fea0003800000 */
.L_x_93:
[----:B------:R-:W-:Y:S05]  /*56a0*/  BRA.U !UP6, `(.L_x_95) ;  /* 0x000000010e387547 */ /* 0x000fea000b800000 */
[----:B------:R-:W-:Y:S01]  /*56b0*/  UPLOP3.LUT UP2, UPT, UPT, UPT, UP5, 0x80, 0x8 ;  /* 0x000000000008789c */ /* 0x000fe20003f4f050 */
[----:B-1----:R-:W-:Y:S01]  /*56c0*/  HFMA2 R0, -RZ, RZ, 0, 5.9604644775390625e-08 ;  /* 0x00000001ff007431 */ /* 0x002fe200000001ff */
[----:B------:R-:W1:Y:S01]  /*56d0*/  LDCU.64 UR8, c[0x0][0x358] ;  /* 0x00006b00ff0877ac */ /* 0x000e620008000a00 */
[----:B------:R-:W-:Y:S03]  /*56e0*/  IMAD.MOV.U32 R82, RZ, RZ, 0x1 ;  /* 0x00000001ff527424 */ /* 0x000fe600078e00ff */
[----:B------:R-:W-:Y:S05]  /*56f0*/  PLOP3.LUT P0, PT, PT, PT, UP2, 0x80, 0x8 ;  /* 0x000000000008781c */ /* 0x000fea0003f0f028 */
[----:B------:R-:W2:Y:S01]  /*5700*/  @UP2 LDCU.64 UR4, c[0x0][0x988] ;  /* 0x00013100ff0427ac */ /* 0x000ea20008000a00 */
[----:B------:R-:W-:Y:S07]  /*5710*/  @UP2 UIMAD UR6, UR44, UR30, URZ ;  /* 0x0000001e2c0622a4 */ /* 0x000fee000f8e02ff */
[----:B------:R-:W-:Y:S01]  /*5720*/  @!P0 PRMT R82, R0, 0x7610, R82 ;  /* 0x0000761000528816 */ /* 0x000fe20000000052 */
[----:B--2---:R-:W-:Y:S06]  /*5730*/  @UP2 UIMAD.WIDE UR4, UR6, 0x4, UR4 ;  /* 0x00000004060428a5 */ /* 0x004fec000f8e0204 */
[----:B------:R-:W-:Y:S01]  /*5740*/  IMAD.U32 R14, RZ, RZ, UR4 ;  /* 0x00000004ff0e7e24 */ /* 0x000fe2000f8e00ff */
[----:B------:R-:W-:Y:S04]  /*5750*/  MOV R15, UR5 ;  /* 0x00000005000f7c02 */ /* 0x000fe80008000f00 */
[----:B------:R-:W2:Y:S01]  /*5760*/  @!UP2 LDCU UR4, c[0x0][0x980] ;  /* 0x00013000ff04a7ac */ /* 0x000ea20008000800 */
[----:B-1---5:R4:W5:Y:S02]  /*5770*/  @P0 LDG.E R39, desc[UR8][R14.64] ;  /* 0x000000080e270981 */ /* 0x022964000c1e1900 */
[----:B--2-4-:R-:W-:Y:S07]  /*5780*/  @!P0 IMAD.U32 R39, RZ, RZ, UR4 ;  /* 0x00000004ff278e24 */ /* 0x014fee000f8e00ff */
.L_x_95:
[----:B-----5:R-:W-:Y:S01]  /*5790*/  @!P2 FSETP.EQ.AND P0, PT, R39, RZ, PT ;  /* 0x000000ff2700a20b */ /* 0x020fe20003f02000 */
[----:B------:R-:W-:Y:S01]  /*57a0*/  @!UPT UIADD3 URZ, UPT, UPT, URZ, URZ, URZ ;  /* 0x000000fffffff290 */ /* 0x000fe2000fffe0ff */
[----:B------:R-:W-:Y:S11]  /*57b0*/  @!P2 BRA `(.L_x_96) ;  /* 0x000000000014a947 */ /* 0x000ff60003800000 */
[----:B------:R-:W-:Y:S02]  /*57c0*/  LOP3.LUT P2, RZ, R82, 0xff, RZ, 0xc0, !PT ;  /* 0x000000ff52ff7812 */ /* 0x000fe4000784c0ff */
[----:B------:R-:W-:Y:S04]  /*57d0*/  PLOP3.LUT P0, PT, PT, PT, UP2, 0x80, 0x8 ;  /* 0x000000000008781c */ /* 0x000fe80003f0f028 */
[----:B------:R-:W-:Y:S07]  /*57e0*/  PLOP3.LUT P0, PT, P0, PT, PT, 0x8, 0x80 ;  /* 0x000000000080781c */ /* 0x000fee000070e170 */
[----:B------:R-:W-:Y:S11]  /*57f0*/  @P2 FSETP.EQ.AND P0, PT, R39, RZ, PT ;  /* 0x000000ff2700220b */ /* 0x000ff60003f02000 */
[----:B------:R-:W-:Y:S02]  /*5800*/  @!UPT UIADD3 URZ, UPT, UPT, URZ, URZ, URZ ;  /* 0x000000fffffff290 */ /* 0x000fe4000fffe0ff */
.L_x_96:
[----:B------:R-:W2:Y:S01]  /*5810*/  SYNCS.PHASECHK.TRANS64.TRYWAIT P2, [UR28+0x1b8], R3 ;  /* 0x0001b803ff0075a7 */ /* 0x000ea2000804111c */
[----:B------:R-:W-:Y:S04]  /*5820*/  @P1 SHF.R.U32.HI R4, RZ, 0x10, R5 ;  /* 0x00000010ff041819 */ /* 0x000fe80000011605 */
[----:B------:R-:W-:Y:S02]  /*5830*/  @P1 R2UR UR44, R4 ;  /* 0x00000000042c12ca */ /* 0x000fe400000e0000 */
[----:B------:R-:W-:Y:S01]  /*5840*/  ELECT P1, URZ, PT ;  /* 0x0000000000ff782f */ /* 0x000fe20003820000 */
[----:B------:R-:W-:Y:S01]  /*5850*/  @!UPT UIADD3 URZ, UPT, UPT, URZ, URZ, URZ ;  /* 0x000000fffffff290 */ /* 0x000fe2000fffe0ff */
[----:B--2---:R-:W-:Y:S11]  /*5860*/  @!P2 BRA `(.L_x_97) ;  /* 0x000000300070a947 */ /* 0x004ff60003800000 */
.L_x_191:
[----:B------:R-:W-:Y:S02]  /*5870*/  PLOP3.LUT P1, PT, P0, P1, PT, 0xf2, 0x2f ;  /* 0x00000000002f781c */ /* 0x000fe40000723e72 */
[----:B------:R-:W-:Y:S02]  /*5880*/  R2UR UR43, R86 ;  /* 0x00000000562b72ca */ /* 0x000fe400000e0000 */
[----:B------:R-:W-:Y:S02]  /*5890*/  R2UR UR7, R87 ;  /* 0x00000000570772ca */ /* 0x000fe400000e0000 */
[----:B------:R-:W-:Y:S02]  /*58a0*/  LOP3.LUT R10, R10, 0x1, RZ, 0x3c, !PT ;  /* 0x000000010a0a7812 */ /* 0x000fe400078e3cff */
[----:B------:R-:W-:Y:S05]  /*58b0*/  LOP3.LUT R9, R9, 0x1, RZ, 0x3c, !PT ;  /* 0x0000000109097812 */ /* 0x000fea00078e3cff */
[----:B------:R-:W-:Y:S01]  /*58c0*/  VOTEU.ALL UP0, P1 ;  /* 0x0000000000ff7886 */ /* 0x000fe20000800000 */
[----:B-1----:R-:W-:Y:S01]  /*58d0*/  @!P1 IADD3 R3, P0, PT, R12, 0x680, RZ ;  /* 0x000006800c039810 */ /* 0x002fe20007f1e0ff */
[----:B------:R-:W-:Y:S03]  /*58e0*/  @!P1 IMAD.MOV.U32 R0, RZ, 0x20, RZ ;  /* 0x00000020ff009824 */ /* 0x000fe600078e00ff */
[----:B------:R-:W1:Y:S01]  /*58f0*/  @!UP0 LDCU.128 UR24, c[0x0][0xa80] ;  /* 0x00015000ff1887ac */ /* 0x000e620008000c00 */
[----:B------:R-:W-:Y:S01]  /*5900*/  @!P1 IMAD.MOV.U32 R0, RZ, 0x400, R0 ;  /* 0x00000400ff009824 */ /* 0x000fe200078e0000 */
[----:B------:R-:W2:Y:S01]  /*5910*/  @!UP0 LDCU.128 UR20, c[0x0][0xa90] ;  /* 0x00015200ff1487ac */ /* 0x000ea20008000c00 */
[----:B------:R-:W4:Y:S01]  /*5920*/  @!UP0 LDCU UR6, c[0x0][0xaa0] ;  /* 0x00015400ff0687ac */ /* 0x000f220008000800 */
[----:B------:R-:W-:Y:S02]  /*5930*/  @!UP0 USHF.L.U32 UR11, UR46, 0x6, URZ ;  /* 0x000000062e0b8899 */ /* 0x000fe400080006ff */
[----:B-1----:R-:W-:Y:S02]  /*5940*/  @!UP0 UISETP.NE.AND UP1, UPT, UR24, 0x1, UPT ;  /* 0x000000011800888c */ /* 0x002fe4000bf25270 */
[----:B------:R-:W-:Y:S02]  /*5950*/  UIMAD.WIDE.U32 UR4, UR11, UR25, URZ ;  /* 0x000000190b0472a5 */ /* 0x000fe4000f8e00ff */
[----:B------:R-:W-:Y:S02]  /*5960*/  @!UP0 USHF.L.U32 UR10, UR47, 0x6, URZ ;  /* 0x000000062f0a8899 */ /* 0x000fe400080006ff */
[----:B------:R-:W-:Y:S02]  /*5970*/  @!UP0 UIADD3 UR8, UPT, UPT, UR28, 0x400, URZ ;  /* 0x000004001c088890 */ /* 0x000fe4000fffe0ff */
[----:B------:R-:W-:Y:S02]  /*5980*/  @!UP0 UIADD3 UR9, UPT, UPT, UR28, 0x1b0, URZ ;  /* 0x000001b01c098890 */ /* 0x000fe4000fffe0ff */
[----:B------:R-:W-:Y:S02]  /*5990*/  UIADD3 UR47, UPT, UPT, UR15, UR43, URZ ;  /* 0x0000002b0f2f7290 */ /* 0x000fe4000fffe0ff */
[----:B------:R-:W-:Y:S01]  /*59a0*/  UIADD3 UR46, UPT, UPT, UR16, UR7, URZ ;  /* 0x00000007102e7290 */ /* 0x000fe2000fffe0ff */
[----:B------:R-:W-:Y:S02]  /*59b0*/  @!UP0 UMOV UR4, UR5 ;  /* 0x0000000500048c82 */ /* 0x000fe40008000000 */
[----:B------:R-:W-:Y:S04]  /*59c0*/  @!UP0 USHF.R.U32.HI UR4, URZ, UR26, UR4 ;  /* 0x0000001aff048299 */ /* 0x000fe80008011604 */
[----:B------:R-:W-:Y:S02]  /*59d0*/  @!UP0 USEL UR12, UR11, UR4, !UP1 ;  /* 0x000000040b0c8287 */ /* 0x000fe4000c800000 */
[----:B------:R-:W-:Y:S02]  /*59e0*/  @!UP0 UISETP.NE.AND UP1, UPT, UR27, 0x1, UPT ;  /* 0x000000011b00888c */ /* 0x000fe4000bf25270 */
[----:B--2---:R-:W-:Y:S07]  /*59f0*/  UIMAD.WIDE.U32 UR4, UR12, UR20, URZ ;  /* 0x000000140c0472a5 */ /* 0x004fee000f8e00ff */
[----:B------:R-:W-:Y:S02]  /*5a00*/  @!UP0 UMOV UR4, UR5 ;  /* 0x0000000500048c82 */ /* 0x000fe40008000000 */
[----:B------:R-:W-:Y:S04]  /*5a10*/  @!UP0 USHF.R.U32.HI UR4, URZ, UR21, UR4 ;  /* 0x00000015ff048299 */ /* 0x000fe80008011604 */
[----:B------:R-:W-:Y:S02]  /*5a20*/  @!UP0 USEL UR13, UR12, UR4, !UP1 ;  /* 0x000000040c0d8287 */ /* 0x000fe4000c800000 */
[----:B------:R-:W-:Y:S02]  /*5a30*/  @!UP0 UISETP.NE.AND UP1, UPT, UR22, 0x1, UPT ;  /* 0x000000011600888c */ /* 0x000fe4000bf25270 */
[----:B------:R-:W-:Y:S07]  /*5a40*/  UIMAD.WIDE.U32 UR4, UR13, UR23, URZ ;  /* 0x000000170d0472a5 */ /* 0x000fee000f8e00ff */
[----:B------:R-:W-:Y:S02]  /*5a50*/  @!UP0 UMOV UR4, UR5 ;  /* 0x0000000500048c82 */ /* 0x000fe40008000000 */
[----:B----4-:R-:W-:Y:S01]  /*5a60*/  @!UP0 USHF.R.U32.HI UR4, URZ, UR6, UR4 ;  /* 0x00000006ff048299 */ /* 0x010fe20008011604 */
[----:B------:R-:W-:Y:S01]  /*5a70*/  @!P1 R2UR UR6, R0 ;  /* 0x00000000000692ca */ /* 0x000fe200000e0000 */
[----:B------:R-:W-:Y:S02]  /*5a80*/  @!P1 IMAD.X R0, RZ, RZ, R13, P0 ;  /* 0x000000ffff009224 */ /* 0x000fe400000e060d */
[----:B------:R-:W-:Y:S02]  /*5a90*/  @!UP0 USEL UR14, UR13, UR4, !UP1 ;  /* 0x000000040d0e8287 */ /* 0x000fe4000c800000 */
[----:B------:R-:W-:Y:S02]  /*5aa0*/  @!UP0 UIADD3 UR4, UPT, UPT, -UR12, URZ, URZ ;  /* 0x000000ff0c048290 */ /* 0x000fe4000fffe1ff */
[----:B------:R-:W-:Y:S02]  /*5ab0*/  @!UP0 UIADD3 UR5, UPT, UPT, -UR14, URZ, URZ ;  /* 0x000000ff0e058290 */ /* 0x000fe4000fffe1ff */
[----:B------:R-:W-:Y:S02]  /*5ac0*/  @!UP0 UIMAD UR11, UR24, UR4, UR11 ;  /* 0x00000004180b82a4 */ /* 0x000fe4000f8e020b */
[----:B------:R-:W-:Y:S02]  /*5ad0*/  @!UP0 UIADD3 UR4, UPT, UPT, -UR13, URZ, URZ ;  /* 0x000000ff0d048290 */ /* 0x000fe4000fffe1ff */
[----:B------:R-:W-:Y:S01]  /*5ae0*/  @!UP0 UIMAD UR13, UR22, UR5, UR13 ;  /* 0x00000005160d82a4 */ /* 0x000fe2000f8e020d */
[----:B------:R-:W-:Y:S01]  /*5af0*/  @!P1 R2UR UR5, R3 ;  /* 0x00000000030592ca */ /* 0x000fe200000e0000 */
[----:B------:R-:W-:Y:S02]  /*5b00*/  @!UP0 UIMAD UR12, UR27, UR4, UR12 ;  /* 0x000000041b0c82a4 */ /* 0x000fe4000f8e020c */
[----:B------:R-:W-:Y:S01]  /*5b10*/  @!UP0 UPRMT UR6, UR6, 0x5410, URZ ;  /* 0x0000541006068896 */ /* 0x000fe200080000ff */
[----:B------:R-:W-:Y:S01]  /*5b20*/  @!P1 R2UR UR4, R0 ;  /* 0x00000000000492ca */ /* 0x000fe200000e0000 */
[----:B------:R-:W-:Y:S01]  /*5b30*/  VOTEU.ALL UP0, P1 ;  /* 0x0000000000ff7886 */ /* 0x000fe20000800000 */
[----:B------:R-:W-:Y:S07]  /*5b40*/  UPLOP3.LUT UP1, UPT, UPT, UPT, UPT, 0x80, 0x8 ;  /* 0x000000000008789c */ /* 0x000fee0003f2f070 */
[----:B------:R-:W-:Y:S04]  /*5b50*/  IMAD.U32 R4, RZ, RZ, UR5 ;  /* 0x00000005ff047e24 */ /* 0x000fe8000f8e00ff */
[----:B------:R-:W-:Y:S01]  /*5b60*/  IMAD.U32 R5, RZ, RZ, UR4 ;  /* 0x00000004ff057e24 */ /* 0x000fe2000f8e00ff */
[----:B------:R-:W-:Y:S04]  /*5b70*/  @!P1 R2UR UR4, R4 ;  /* 0x00000000040492ca */ /* 0x000fe800000e0000 */
[----:B------:R-:W-:Y:S11]  /*5b80*/  @!P1 R2UR UR5, R5 ;  /* 0x00000000050592ca */ /* 0x000ff600000e0000 */
[----:B------:R-:W-:Y:S02]  /*5b90*/  @!UPT UIADD3 URZ, UPT, UPT, URZ, URZ, URZ ;  /* 0x000000fffffff290 */ /* 0x000fe4000fffe0ff */
[----:B------:R1:W-:Y:S01]  /*5ba0*/  @!UP0 UTMALDG.5D.IM2COL [UR8], [UR4], UR6 ;  /* 0x00000008040083b4 */ /* 0x0003e20008060006 */
[----:B------:R1:W-:Y:S01]  /*5bb0*/  @!P1 SYNCS.ARRIVE.TRANS64.RED.A0TR RZ, [UR28+0x1b0], R2 ;  /* 0x0001b002ffff99a7 */ /* 0x0003e2000830041c */
[----:B------:R-:W-:Y:S01]  /*5bc0*/  SYNCS.ARRIVE.TRANS64.RED.A1T0 RZ, [UR40], RZ ;  /* 0x000000ffffff79a7 */ /* 0x000fe20008100428 */
[----:B------:R-:W-:Y:S05]  /*5bd0*/  BRA.U UP3, `(.L_x_98) ;  /* 0xfffffff5032c7547 */ /* 0x000fea000b83ffff */
[----:B------:R-:W-:Y:S07]  /*5be0*/  MOV R0, UR28 ;  /* 0x0000001c00007c02 */ /* 0x000fee0008000f00 */
.L_x_99:
[----:B-1----:R-:W-:-:S04]  /*5bf0*/  SHF.L.U32 R2, R10, 0x1f, RZ ;  /* 0x0000001f0a027819 */ /* 0x002fc800000006ff */
[----:B------:R1:W2:Y:S03]  /*5c00*/  SYNCS.PHASECHK.TRANS64.TRYWAIT P0, [R0+URZ+0x1b8], R2 ;  /* 0x0001b802000075a7 */ /* 0x0002a600080011ff */
[----:B--2---:R-:W-:Y:S05]  /*5c10*/  @!P0 NANOSLEEP.SYNCS 0x989680 ;  /* 0x009896800000895d */ /* 0x004fea0003900000 */
[----:B------:R-:W2:Y:S02]  /*5c20*/  @!P0 SYNCS.PHASECHK.TRANS64 P0, [R0+URZ+0x1b8], R2 ;  /* 0x0001b802000085a7 */ /* 0x000ea400080010ff */
[----:B--23--:R-:W-:Y:S05]  /*5c30*/  @P0 EXIT ;  /* 0x000000000000094d */ /* 0x00cfea0003800000 */
[----:B------:R-:W-:Y:S05]  /*5c40*/  BRA `(.L_x_99) ;  /* 0xfffffffc00e87947 */ /* 0x000fea000383ffff */
.L_x_90:
[----:B------:R-:W-:-:S06]  /*5c50*/  UISETP.GE.AND UP0, UPT, UR18, 0x4, UPT ;  /* 0x000000041200788c */ /* 0x000fcc000bf06270 */
[----:B------:R-:W-:-:S13]  /*5c60*/  PLOP3.LUT P0, PT, PT, PT, UP0, 0x80, 0x8 ;  /* 0x000000000008781c */ /* 0x000fda0003f0f008 */
[----:B-1----:R-:W-:Y:S05]  /*5c70*/  @!P0 EXIT ;  /* 0x000000000000894d */ /* 0x002fea0003800000 */
[----:B------:R-:W1:Y:S08]  /*5c80*/  S2UR UR4, SR_CgaCtaId ;  /* 0x00000000000479c3 */ /* 0x000e700000008800 */
[----:B------:R-:W-:Y:S01]  /*5c90*/  BAR.SYNC.DEFER_BLOCKING 0x6, 0xa0 ;  /* 0x0182800000007b1d */ /* 0x000fe20000010000 */
[C---:B------:R-:W-:Y:S01]  /*5ca0*/  IMAD.SHL.U32 R6, R76.reuse, 0x40, RZ ;  /* 0x000000404c067824 */ /* 0x040fe200078e00ff */
[----:B------:R-:W-:Y:S01]  /*5cb0*/  CS2R R78, SRZ ;  /* 0x00000000004e7805 */ /* 0x000fe2000001ff00 */
[----:B------:R-:W-:-:S02]  /*5cc0*/  IMAD.SHL.U32 R3, R76, 0x2, RZ ;  /* 0x000000024c037824 */ /* 0x000fc400078e00ff */
[----:B------:R-:W-:Y:S01]  /*5cd0*/  IMAD.SHL.U32 R81, R76, 0x20, RZ ;  /* 0x000000204c517824 */ /* 0x000fe200078e00ff */
[----:B------:R-:W-:Y:S01]  /*5ce0*/  UMOV UR43, 0x400 ;  /* 0x00000400002b7882 */ /* 0x000fe20000000000 */
[----:B------:R-:W-:Y:S01]  /*5cf0*/  LOP3.LUT R0, R6, 0x180, RZ, 0xc0, !PT ;  /* 0x0000018006007812 */ /* 0x000fe200078ec0ff */
[----:B------:R-:W2:Y:S01]  /*5d00*/  LDC.64 R72, c[0x0][0x988] ;  /* 0x00026200ff487b82 */ /* 0x000ea20000000a00 */
[----:B------:R-:W-:Y:S01]  /*5d10*/  IMAD.U32 R37, R76, 0x10000, RZ ;  /* 0x000100004c257824 */ /* 0x000fe200078e00ff */
[----:B------:R-:W-:Y:S01]  /*5d20*/  LOP3.LUT R81, R81, 0xc00, RZ, 0xc0, !PT ;  /* 0x00000c0051517812 */ /* 0x000fe200078ec0ff */
[----:B------:R-:W-:Y:S01]  /*5d30*/  IMAD.MOV.U32 R36, RZ, RZ, RZ ;  /* 0x000000ffff247224 */ /* 0x000fe200078e00ff */
[----:B------:R-:W-:Y:S01]  /*5d40*/  LOP3.LUT R3, R0, 0x20, R3, 0xf8, !PT ;  /* 0x0000002000037812 */ /* 0x000fe200078ef803 */
[----:B------:R-:W-:Y:S01]  /*5d50*/  IMAD.SHL.U32 R0, R76, 0x8, RZ ;  /* 0x000000084c007824 */ /* 0x000fe200078e00ff */
[----:B------:R-:W-:Y:S01]  /*5d60*/  LOP3.LUT R81, R81, 0x40, R6, 0xf8, !PT ;  /* 0x0000004051517812 */ /* 0x000fe200078ef806 */
[----:B------:R-:W-:Y:S01]  /*5d70*/  IMAD.MOV.U32 R77, RZ, RZ, RZ ;  /* 0x000000ffff4d7224 */ /* 0x000fe200078e00ff */
[----:B------:R-:W3:Y:S01]  /*5d80*/  LDC.64 R74, c[0x0][0x990] ;  /* 0x00026400ff4a7b82 */ /* 0x000ee20000000a00 */
[----:B------:R-:W-:Y:S01]  /*5d90*/  LOP3.LUT R37, R37, 0x600000, RZ, 0xc0, !PT ;  /* 0x0060000025257812 */ /* 0x000fe200078ec0ff */
[----:B------:R-:W4:Y:S01]  /*5da0*/  LDCU UR53, c[0x0][0x370] ;  /* 0x00006e00ff3577ac */ /* 0x000f220008000800 */
[----:B------:R-:W-:-:S02]  /*5db0*/  LOP3.LUT R0, R3, 0x30, R0, 0x78, !PT ;  /* 0x0000003003007812 */ /* 0x000fc400078e7800 */
[----:B------:R-:W-:Y:S01]  /*5dc0*/  LOP3.LUT R81, R81, 0x200, R6, 0xf8, !PT ;  /* 0x0000020051517812 */ /* 0x000fe200078ef806 */
[----:B------:R-:W2:Y:S02]  /*5dd0*/  LDCU UR42, c[0x0][0xc0c] ;  /* 0x00018180ff2a77ac */ /* 0x000ea40008000800 */
[----:B------:R-:W2:Y:S01]  /*5de0*/  LDC.64 R70, c[0x0][0x9b0] ;  /* 0x00026c00ff467b82 */ /* 0x000ea20000000a00 */
[----:B------:R-:W-:Y:S01]  /*5df0*/  LOP3.LUT R81, R81, R0, RZ, 0xfc, !PT ;  /* 0x0000000051517212 */ /* 0x000fe200078efcff */
[----:B-1----:R-:W-:Y:S01]  /*5e00*/  ULEA UR43, UR4, UR43, 0x18 ;  /* 0x0000002b042b7291 */ /* 0x002fe2000f8ec0ff */
[----:B------:R-:W-:Y:S01]  /*5e10*/  IMAD.SHL.U32 R0, R76, 0x10, RZ ;  /* 0x000000104c007824 */ /* 0x000fe200078e00ff */
[----:B------:R-:W1:Y:S04]  /*5e20*/  LDCU.64 UR4, c[0x0][0x988] ;  /* 0x00013100ff0477ac */ /* 0x000e680008000a00 */
[----:B------:R-:W2:Y:S01]  /*5e30*/  LDC.64 R68, c[0x0][0x9a8] ;  /* 0x00026a00ff447b82 */ /* 0x000ea20000000a00 */
[----:B------:R-:W-:Y:S01]  /*5e40*/  VIADD R80, R81, UR43 ;  /* 0x0000002b51507c36 */ /* 0x000fe20008000000 */
[----:B------:R-:W-:Y:S01]  /*5e50*/  LOP3.LUT R0, R0, 0x20, RZ, 0xc0, !PT ;  /* 0x0000002000007812 */ /* 0x000fe200078ec0ff */
[----:B------:R-:W4:Y:S01]  /*5e60*/  LDS R2, [UR43+0x220] ;  /* 0x0002202bff027984 */ /* 0x000f220008000800 */
[----:B------:R-:W2:Y:S02]  /*5e70*/  LDCU UR38, c[0x0][0xc30] ;  /* 0x00018600ff2677ac */ /* 0x000ea40008000800 */
[----:B------:R-:W-:Y:S01]  /*5e80*/  IADD3 R80, PT, PT, -R0, 0x400, R80 ;  /* 0x0000040000507810 */ /* 0x000fe20007ffe150 */
[----:B------:R-:W2:Y:S01]  /*5e90*/  LDCU.64 UR40, c[0x0][0xc28] ;  /* 0x00018500ff2877ac */ /* 0x000ea20008000a00 */
[----:B------:R-:W2:Y:S01]  /*5ea0*/  LDCU.128 UR48, c[0x0][0xc10] ;  /* 0x00018200ff3077ac */ /* 0x000ea20008000c00 */
[----:B-1----:R-:W-:Y:S01]  /*5eb0*/  IMAD.U32 R85, RZ, RZ, UR4 ;  /* 0x00000004ff557e24 */ /* 0x002fe2000f8e00ff */
[----:B------:R-:W-:Y:S01]  /*5ec0*/  UIADD3 UR4, UPT, UPT, UR43, 0x1400, URZ ;  /* 0x000014002b047890 */ /* 0x000fe2000fffe0ff */
[----:B------:R-:W-:Y:S01]  /*5ed0*/  IMAD.U32 R84, RZ, RZ, UR5 ;  /* 0x00000005ff547e24 */ /* 0x000fe2000f8e00ff */
[----:B------:R-:W1:Y:S04]  /*5ee0*/  LDCU.128 UR56, c[0x0][0xb80] ;  /* 0x00017000ff3877ac */ /* 0x000e680008000c00 */
[----:B------:R-:W-:Y:S01]  /*5ef0*/  IMAD.U32 R89, RZ, RZ, UR4 ;  /* 0x00000004ff597e24 */ /* 0x000fe2000f8e00ff */
[----:B------:R-:W1:Y:S01]  /*5f00*/  LDCU.128 UR60, c[0x0][0xb90] ;  /* 0x00017200ff3c77ac */ /* 0x000e620008000c00 */
[----:B------:R-:W1:Y:S01]  /*5f10*/  LDCU UR52, c[0x0][0x374] ;  /* 0x00006e80ff3477ac */ /* 0x000e620008000800 */
[----:B------:R-:W-:Y:S01]  /*5f20*/  UIADD3 UR55, UPT, UPT, UR43, 0x400, URZ ;  /* 0x000004002b377890 */ /* 0x000fe2000fffe0ff */
[C---:B----4-:R-:W-:Y:S01]  /*5f30*/  VIADD R3, R2.reuse, 0x40 ;  /* 0x0000004002037836 */ /* 0x050fe20000000000 */
[----:B------:R-:W-:-:S04]  /*5f40*/  LOP3.LUT R2, R2, 0xffff, RZ, 0xc0, !PT ;  /* 0x0000ffff02027812 */ /* 0x000fc800078ec0ff */
[----:B------:R-:W-:-:S05]  /*5f50*/  LOP3.LUT R3, R3, 0xffff, RZ, 0xc0, !PT ;  /* 0x0000ffff03037812 */ /* 0x000fca00078ec0ff */
[----:B-123--:R4:W-:Y:S02]  /*5f60*/  STL.64 [R1], R2 ;  /* 0x0000000201007387 */ /* 0x00e9e40000100a00 */
.L_x_117:
[----:B----4-:R-:W-:Y:S04]  /*5f70*/  SHF.L.U32 R2, R78, 0x1f, RZ ;  /* 0x0000001f4e027819 */ /* 0x010fe800000006ff */
[----:B-1----:R-:W1:Y:S02]  /*5f80*/  SYNCS.PHASECHK.TRANS64.TRYWAIT P0, [UR43+0x1d0], R2 ;  /* 0x0001d002ff0075a7 */ /* 0x002e64000800112b */
[----:B-1----:R-:W-:Y:S05]  /*5f90*/  @!P0 BRA `(.L_x_100) ;  /* 0x0000002800bc8947 */ /* 0x002fea0003800000 */
.L_x_193:
[----:B------:R-:W2:Y:S01]  /*5fa0*/  LDS.128 R4, [UR43+0x210] ;  /* 0x0002102bff047984 */ /* 0x000ea20008000c00 */
[----:B------:R-:W-:Y:S01]  /*5fb0*/  UIADD3 UR4, UPT, UPT, UR43, 0x1d8, URZ ;  /* 0x000001d82b047890 */ /* 0x000fe2000fffe0ff */
[----:B-1----:R-:W-:Y:S01]  /*5fc0*/  IMAD R2, R36, 0x4, R1 ;  /* 0x0000000424027824 */ /* 0x002fe200078e0201 */
[----:B------:R-:W-:Y:S01]  /*5fd0*/  UISETP.GE.AND UP0, UPT, UR39, 0x1, UPT ;  /* 0x000000012700788c */ /* 0x000fe2000bf06270 */
[----:B------:R-:W-:Y:S01]  /*5fe0*/  @!PT LDS RZ, [RZ] ;  /* 0x00000000fffff984 */ /* 0x000fe20000000800 */
[----:B------:R-:W-:Y:S01]  /*5ff0*/  @!PT LDS RZ, [RZ] ;  /* 0x00000000fffff984 */ /* 0x000fe20000000800 */
[----:B------:R-:W-:Y:S01]  /*6000*/  @!PT LDS RZ, [RZ] ;  /* 0x00000000fffff984 */ /* 0x000fe20000000800 */
[----:B------:R-:W-:Y:S01]  /*6010*/  @!PT LDS RZ, [RZ] ;  /* 0x00000000fffff984 */ /* 0x000fe20000000800 */
[----:B------:R1:W-:Y:S06]  /*6020*/  MEMBAR.ALL.CTA ;  /* 0x0000000000007992 */ /* 0x0003ec0000008000 */
[----:B-1----:R-:W1:Y:S01]  /*6030*/  FENCE.VIEW.ASYNC.S ;  /* 0x00000000000073c6 */ /* 0x002e620000000000 */
[----:B------:R-:W-:Y:S09]  /*6040*/  UPRMT UR4, URZ, 0x654, UR4 ;  /* 0x00000654ff047896 */ /* 0x000ff20008000004 */
[----:B-1----:R-:W-:Y:S01]  /*6050*/  SYNCS.ARRIVE.TRANS64.RED.A1T0 RZ, [UR4], RZ ;  /* 0x000000ffffff79a7 */ /* 0x002fe20008100404 */
[----:B------:R-:W5:Y:S01]  /*6060*/  LDL R2, [R2] ;  /* 0x0000000002027983 */ /* 0x000f620000100800 */
[----:B--2---:R-:W-:Y:S11]  /*6070*/  LOP3.LUT P0, RZ, R6, 0x1, RZ, 0xc0, !PT ;  /* 0x0000000106ff7812 */ /* 0x004ff6000780c0ff */
[----:B------:R-:W-:Y:S02]  /*6080*/  @!UPT UIADD3 URZ, UPT, UPT, URZ, URZ, URZ ;  /* 0x000000fffffff290 */ /* 0x000fe4000fffe0ff */
[----:B------:R-:W-:Y:S01]  /*6090*/  VOTEU.ANY UP1, P0 ;  /* 0x0000000000ff7886 */ /* 0x000fe20000020100 */
[----:B------:R-:W-:Y:S01]  /*60a0*/  PLOP3.LUT P0, PT, PT, PT, UP1, 0x80, 0x8 ;  /* 0x000000000008781c */ /* 0x000fe20003f0f018 */
[----:B------:R-:W-:Y:S11]  /*60b0*/  UP2UR UR45, UPR, URZ, 0x2 ;  /* 0x00000002ff2d7883 */ /* 0x000ff60008000000 */
[----:B------:R-:W-:Y:S01]  /*60c0*/  @!UPT UIADD3 URZ, UPT, UPT, URZ, URZ, URZ ;  /* 0x000000fffffff290 */ /* 0x000fe2000fffe0ff */
[----:B------:R-:W-:Y:S02]  /*60d0*/  @P0 MOV R3, R4 ;  /* 0x0000000400030202 */ /* 0x000fe40000000f00 */
[----:B------:R-:W-:Y:S02]  /*60e0*/  @P0 LOP3.LUT R0, R5, 0xffff, RZ, 0xc0, !PT ;  /* 0x0000ffff05000812 */ /* 0x000fe400078ec0ff */
[----:B------:R-:W-:Y:S02]  /*60f0*/  @P0 R2UR UR5, R3 ;  /* 0x00000000030502ca */ /* 0x000fe400000e0000 */
[----:B------:R-:W-:Y:S11]  /*6100*/  @P0 R2UR UR4, R0 ;  /* 0x00000000000402ca */ /* 0x000ff600000e0000 */
[----:B------:R-:W-:Y:S02]  /*6110*/  @UP1 UMOV UR37, UR5 ;  /* 0x0000000500251c82 */ /* 0x000fe40008000000 */
[----:B------:R-:W-:Y:S01]  /*6120*/  @UP1 UMOV UR36, UR4 ;  /* 0x0000000400241c82 */ /* 0x000fe20008000000 */
[----:B------:R-:W-:Y:S05]  /*6130*/  BRA.U !UP0, `(.L_x_101) ;  /* 0x0000000108cc7547 */ /* 0x000fea000b800000 */
[----:B------:R-:W1:Y:S01]  /*6140*/  LDCU UR9, c[0x0][0xc20] ;  /* 0x00018400ff0977ac */ /* 0x000e620008000800 */
[----:B------:R-:W-:Y:S02]  /*6150*/  UIMAD.WIDE.U32 UR4, UR52, UR51, URZ ;  /* 0x00000033340472a5 */ /* 0x000fe4000f8e00ff */
[----:B------:R-:W-:Y:S02]  /*6160*/  UIMAD.WIDE.U32 UR6, UR53, UR48, URZ ;  /* 0x00000030350672a5 */ /* 0x000fe4000f8e00ff */
[----:B------:R-:W-:Y:S02]  /*6170*/  UIMAD.WIDE.U32 UR10, UR36, UR51, URZ ;  /* 0x00000033240a72a5 */ /* 0x000fe4000f8e00ff */
[----:B------:R-:W-:Y:S02]  /*6180*/  UISETP.NE.AND UP0, UPT, UR50, 0x1, UPT ;  /* 0x000000013200788c */ /* 0x000fe4000bf05270 */
[----:B------:R-:W-:Y:S02]  /*6190*/  UISETP.NE.AND UP1, UPT, UR42, 0x1, UPT ;  /* 0x000000012a00788c */ /* 0x000fe4000bf25270 */
[----:B------:R-:W-:Y:S02]  /*61a0*/  UISETP.NE.AND UP2, UPT, UR39, 0x1, UPT ;  /* 0x000000012700788c */ /* 0x000fe4000bf45270 */
[----:B------:R-:W-:Y:S01]  /*61b0*/  UIMAD.WIDE.U32 UR12, UR37, UR48, URZ ;  /* 0x00000030250c72a5 */ /* 0x000fe2000f8e00ff */
[----:B------:R-:W-:Y:S01]  /*61c0*/  UMOV UR4, UR5 ;  /* 0x0000000500047c82 */ /* 0x000fe20008000000 */
[----:B------:R-:W-:Y:S01]  /*61d0*/  UMOV UR6, UR11 ;  /* 0x0000000b00067c82 */ /* 0x000fe20008000000 */
[----:B-1----:R-:W-:Y:S03]  /*61e0*/  USHF.R.U32.HI UR8, URZ, UR9, UR4 ;  /* 0x00000009ff087299 */ /* 0x002fe60008011604 */
[----:B------:R-:W-:Y:S02]  /*61f0*/  UMOV UR4, UR7 ;  /* 0x0000000700047c82 */ /* 0x000fe40008000000 */
[----:B------:R-:W-:Y:S02]  /*6200*/  USHF.R.U32.HI UR5, URZ, UR49, UR4 ;  /* 0x00000031ff057299 */ /* 0x000fe40008011604 */
[----:B------:R-:W-:Y:S02]  /*6210*/  USEL UR4, UR52, UR8, !UP0 ;  /* 0x0000000834047287 */ /* 0x000fe4000c000000 */
[----:B------:R-:W-:Y:S02]  /*6220*/  USHF.R.U32.HI UR8, URZ, UR9, UR6 ;  /* 0x00000009ff087299 */ /* 0x000fe40008011606 */
[----:B------:R-:W-:Y:S02]  /*6230*/  UIMAD.WIDE.U32 UR6, UR4, UR40, URZ ;  /* 0x00000028040672a5 */ /* 0x000fe4000f8e00ff */
[----:B------:R-:W-:Y:S02]  /*6240*/  USEL UR9, UR53, UR5, !UP1 ;  /* 0x0000000535097287 */ /* 0x000fe4000c800000 */
[----:B------:R-:W-:Y:S02]  /*6250*/  USEL UR8, UR36, UR8, !UP0 ;  /* 0x0000000824087287 */ /* 0x000fe4000c000000 */
[----:B------:R-:W-:Y:S01]  /*6260*/  UIMAD.WIDE.U32 UR10, UR9, UR40, URZ ;  /* 0x00000028090a72a5 */ /* 0x000fe2000f8e00ff */
[----:B------:R-:W-:Y:S01]  /*6270*/  UMOV UR6, UR7 ;  /* 0x0000000700067c82 */ /* 0x000fe20008000000 */
[----:B------:R-:W-:Y:S01]  /*6280*/  UMOV UR5, UR13 ;  /* 0x0000000d00057c82 */ /* 0x000fe20008000000 */
[----:B------:R-:W-:Y:S02]  /*6290*/  @UP2 USHF.R.U32.HI UR4, URZ, UR41, UR6 ;  /* 0x00000029ff042299 */ /* 0x000fe40008011606 */
[----:B------:R-:W-:Y:S02]  /*62a0*/  USHF.R.U32.HI UR5, URZ, UR49, UR5 ;  /* 0x00000031ff057299 */ /* 0x000fe40008011605 */
[----:B------:R-:W-:Y:S02]  /*62b0*/  UIMAD UR4, UR39, UR4, URZ ;  /* 0x00000004270472a4 */ /* 0x000fe4000f8e02ff */
[----:B------:R-:W-:Y:S02]  /*62c0*/  USEL UR5, UR37, UR5, !UP1 ;  /* 0x0000000525057287 */ /* 0x000fe4000c800000 */
[----:B------:R-:W-:Y:S01]  /*62d0*/  UISETP.GE.AND UP0, UPT, UR8, UR4, UPT ;  /* 0x000000040800728c */ /* 0x000fe2000bf06270 */
[----:B------:R-:W-:Y:S01]  /*62e0*/  UMOV UR6, UR11 ;  /* 0x0000000b00067c82 */ /* 0x000fe20008000000 */
[----:B------:R-:W-:Y:S02]  /*62f0*/  UIMAD.WIDE.U32 UR10, UR8, UR40, URZ ;  /* 0x00000028080a72a5 */ /* 0x000fe4000f8e00ff */
[----:B------:R-:W-:Y:S04]  /*6300*/  @UP2 USHF.R.U32.HI UR9, URZ, UR41, UR6 ;  /* 0x00000029ff092299 */ /* 0x000fe80008011606 */
[----:B------:R-:W-:Y:S01]  /*6310*/  UIMAD UR6, UR39, UR9, URZ ;  /* 0x00000009270672a4 */ /* 0x000fe2000f8e02ff */
[----:B------:R-:W-:Y:S03]  /*6320*/  UMOV UR4, UR11 ;  /* 0x0000000b00047c82 */ /* 0x000fe60008000000 */
[----:B------:R-:W-:Y:S02]  /*6330*/  UISETP.GE.OR UP0, UPT, UR5, UR6, UP0 ;  /* 0x000000060500728c */ /* 0x000fe40008706670 */
[----:B------:R-:W-:Y:S02]  /*6340*/  USHF.R.U32.HI UR4, URZ, UR41, UR4 ;  /* 0x00000029ff047299 */ /* 0x000fe40008011604 */
[----:B------:R-:W-:Y:S02]  /*6350*/  UIMAD.WIDE.U32 UR6, UR5, UR40, URZ ;  /* 0x00000028050672a5 */ /* 0x000fe4000f8e00ff */
[----:B------:R-:W-:Y:S02]  /*6360*/  USEL UR11, UR8, UR4, !UP2 ;  /* 0x00000004080b7287 */ /* 0x000fe4000d000000 */
[----:B------:R-:W-:Y:S02]  /*6370*/  UIADD3 UR6, UPT, UPT, -UR5, URZ, URZ ;  /* 0x000000ff05067290 */ /* 0x000fe4000fffe1ff */
[----:B------:R-:W-:Y:S02]  /*6380*/  UIADD3 UR10, UPT, UPT, -UR11, URZ, URZ ;  /* 0x000000ff0b0a7290 */ /* 0x000fe4000fffe1ff */
[----:B------:R-:W-:Y:S02]  /*6390*/  UIMAD UR6, UR42, UR6, UR37 ;  /* 0x000000062a0672a4 */ /* 0x000fe4000f8e0225 */
[----:B------:R-:W-:Y:S01]  /*63a0*/  UIMAD UR10, UR39, UR10, UR8 ;  /* 0x0000000a270a72a4 */ /* 0x000fe2000f8e0208 */
[----:B------:R-:W-:Y:S01]  /*63b0*/  @!UP0 UMOV UR4, UR7 ;  /* 0x0000000700048c82 */ /* 0x000fe20008000000 */
[----:B------:R-:W-:Y:S02]  /*63c0*/  UIADD3 UR7, UPT, UPT, -UR8, URZ, URZ ;  /* 0x000000ff08077290 */ /* 0x000fe4000fffe1ff */
[----:B------:R-:W-:Y:S04]  /*63d0*/  @!UP0 USHF.R.U32.HI UR4, URZ, UR41, UR4 ;  /* 0x00000029ff048299 */ /* 0x000fe80008011604 */
[----:B------:R-:W-:Y:S04]  /*63e0*/  @!UP0 USEL UR4, UR5, UR4, !UP2 ;  /* 0x0000000405048287 */ /* 0x000fe8000d000000 */
[----:B------:R-:W-:Y:S02]  /*63f0*/  @!UP0 UIMAD UR9, UR9, UR10, UR4 ;  /* 0x0000000a090982a4 */ /* 0x000fe4000f8e0204 */
[----:B------:R-:W-:Y:S02]  /*6400*/  @!UP0 UIADD3 UR10, UPT, UPT, UR11, -UR4, URZ ;  /* 0x800000040b0a8290 */ /* 0x000fe4000fffe0ff */
[----:B------:R-:W-:Y:S02]  /*6410*/  UIMAD UR4, UR50, UR7, UR36 ;  /* 0x00000007320472a4 */ /* 0x000fe4000f8e0224 */
[----:B------:R-:W-:Y:S03]  /*6420*/  @!UP0 UIMAD UR8, UR10, UR39, UR5 ;  /* 0x000000270a0882a4 */ /* 0x000fe6000f8e0205 */
[----:B------:R-:W-:Y:S02]  /*6430*/  @!UP0 UMOV UR5, UR9 ;  /* 0x0000000900058c82 */ /* 0x000fe40008000000 */
[----:B------:R-:W-:Y:S02]  /*6440*/  UIMAD UR37, UR5, UR42, UR6 ;  /* 0x0000002a052572a4 */ /* 0x000fe4000f8e0206 */
[----:B------:R-:W-:Y:S11]  /*6450*/  UIMAD UR36, UR8, UR50, UR4 ;  /* 0x00000032082472a4 */ /* 0x000ff6000f8e0204 */
[----:B------:R-:W-:Y:S01]  /*6460*/  @!UPT UIADD3 URZ, UPT, UPT, URZ, URZ, URZ ;  /* 0x000000fffffff290 */ /* 0x000fe2000fffe0ff */
.L_x_101:
[----:B------:R-:W-:Y:S01]  /*6470*/  UISETP.NE.AND UP0, UPT, UR38, 0x1, UPT ;  /* 0x000000012600788c */ /* 0x000fe2000bf05270 */
[----:B------:R-:W-:Y:S04]  /*6480*/  @P0 SHF.R.U32.HI R4, RZ, 0x10, R5 ;  /* 0x00000010ff040819 */ /* 0x000fe80000011605 */
[----:B------:R-:W-:Y:S06]  /*6490*/  @P0 R2UR UR54, R4 ;  /* 0x00000000043602ca */ /* 0x000fec00000e0000 */
[----:B------:R-:W1:Y:S01]  /*64a0*/  @!UP0 LDCU.128 UR12, c[0x0][0xc10] ;  /* 0x00018200ff0c87ac */ /* 0x000e620008000c00 */
[----:B------:R-:W2:Y:S01]  /*64b0*/  @!UP0 LDCU UR5, c[0x0][0xc0c] ;  /* 0x00018180ff0587ac */ /* 0x000ea20008000800 */
[----:B------:R-:W3:Y:S01]  /*64c0*/  @!UP0 LDCU UR10, c[0x0][0xc20] ;  /* 0x00018400ff0a87ac */ /* 0x000ee20008000800 */
[----:B-1----:R-:W-:Y:S02]  /*64d0*/  UIMAD.WIDE.U32 UR8, UR37, UR12, URZ ;  /* 0x0000000c250872a5 */ /* 0x002fe4000f8e00ff */
[----:B------:R-:W-:Y:S02]  /*64e0*/  UIMAD.WIDE.U32 UR6, UR36, UR15, URZ ;  /* 0x0000000f240672a5 */ /* 0x000fe4000f8e00ff */
[----:B------:R-:W-:Y:S03]  /*64f0*/  @!UP0 UISETP.NE.AND UP1, UPT, UR14, 0x1, UPT ;  /* 0x000000010e00888c */ /* 0x000fe6000bf25270 */
[----:B------:R-:W-:Y:S01]  /*6500*/  @!UP0 UMOV UR4, UR9 ;  /* 0x0000000900048c82 */ /* 0x000fe20008000000 */
[----:B--2---:R-:W-:Y:S02]  /*6510*/  @!UP0 UISETP.NE.AND UP2, UPT, UR5, 0x1, UPT ;  /* 0x000000010500888c */ /* 0x004fe4000bf45270 */
[----:B------:R-:W-:Y:S01]  /*6520*/  @!UP0 USHF.R.U32.HI UR4, URZ, UR13, UR4 ;  /* 0x0000000dff048299 */ /* 0x000fe20008011604 */
[----:B------:R-:W-:Y:S02]  /*6530*/  @!UP0 UMOV UR6, UR7 ;  /* 0x0000000700068c82 */ /* 0x000fe40008000000 */
[----:B---3--:R-:W-:Y:S02]  /*6540*/  @!UP0 USHF.R.U32.HI UR6, URZ, UR10, UR6 ;  /* 0x0000000aff068299 */ /* 0x008fe40008011606 */
[----:B------:R-:W-:Y:S02]  /*6550*/  @!UP0 USEL UR7, UR37, UR4, !UP2 ;  /* 0x0000000425078287 */ /* 0x000fe4000d000000 */
[----:B------:R-:W-:Y:S04]  /*6560*/  @!UP0 USEL UR6, UR36, UR6, !UP1 ;  /* 0x0000000624068287 */ /* 0x000fe8000c800000 */
[----:B------:R-:W-:Y:S02]  /*6570*/  @!UP0 UIADD3 UR4, UPT, UPT, -UR7, UR6, URZ ;  /* 0x0000000607048290 */ /* 0x000fe4000fffe1ff */
[----:B------:R-:W-:Y:S02]  /*6580*/  @!UP0 UIADD3 UR6, UPT, UPT, UR7, -UR6, URZ ;  /* 0x8000000607068290 */ /* 0x000fe4000fffe0ff */
[----:B------:R-:W-:Y:S02]  /*6590*/  @!UP0 UIMAD UR37, UR4, UR5, UR37 ;  /* 0x00000005042582a4 */ /* 0x000fe4000f8e0225 */
[----:B------:R-:W-:Y:S02]  /*65a0*/  @!UP0 UIMAD UR36, UR6, UR14, UR36 ;  /* 0x0000000e062482a4 */ /* 0x000fe4000f8e0224 */
[----:B------:R-:W-:Y:S09]  /*65b0*/  ULOP3.LUT UP0, URZ, UR55, 0x1b0, URZ, 0xc0, !UPT ;  /* 0x000001b037ff7892 */ /* 0x000ff2000f80c0ff */
[----:B------:R-:W-:Y:S05]  /*65c0*/  BRA.U !UP0, `(.L_x_102) ;  /* 0x0000000108407547 */ /* 0x000fea000b800000 */
[----:B------:R-:W1:Y:S01]  /*65d0*/  LDCU.64 UR8, c[0x4][0x80] ;  /* 0x01001000ff0877ac */ /* 0x000e620008000a00 */
[----:B------:R-:W-:Y:S01]  /*65e0*/  MOV R15, 0x0 ;  /* 0x00000000000f7802 */ /* 0x000fe20000000f00 */
[----:B------:R-:W-:Y:S02]  /*65f0*/  HFMA2 R12, -RZ, RZ, 0, 5.9604644775390625e-08 ;  /* 0x00000001ff0c7431 */ /* 0x000fe400000001ff */
[----:B------:R-:W-:Y:S02]  /*6600*/  IMAD.MOV.U32 R8, RZ, RZ, 0x70 ;  /* 0x00000070ff087424 */ /* 0x000fe400078e00ff */
[----:B------:R-:W-:Y:S01]  /*6610*/  IMAD.MOV.U32 R13, RZ, RZ, RZ ;  /* 0x000000ffff0d7224 */ /* 0x000fe200078e00ff */
[----:B------:R-:W2:Y:S01]  /*6620*/  LDCU.64 UR6, c[0x4][0x88] ;  /* 0x01001100ff0677ac */ /* 0x000ea20008000a00 */
[----:B------:R-:W3:Y:S01]  /*6630*/  LDC.64 R14, c[0x4][R15] ;  /* 0x010000000f0e7b82 */ /* 0x000ee20000000a00 */
[----:B------:R-:W4:Y:S01]  /*6640*/  LDCU.64 UR4, c[0x4][0x8] ;  /* 0x01000100ff0477ac */ /* 0x000f220008000a00 */
[----:B-1----:R-:W-:Y:S01]  /*6650*/  MOV R5, UR9 ;  /* 0x0000000900057c02 */ /* 0x002fe20008000f00 */
[----:B------:R-:W-:Y:S01]  /*6660*/  IMAD.U32 R4, RZ, RZ, UR8 ;  /* 0x00000008ff047e24 */ /* 0x000fe2000f8e00ff */
[----:B--2---:R-:W-:Y:S01]  /*6670*/  MOV R7, UR7 ;  /* 0x0000000700077c02 */ /* 0x004fe20008000f00 */
[----:B------:R-:W-:Y:S01]  /*6680*/  IMAD.U32 R6, RZ, RZ, UR6 ;  /* 0x00000006ff067e24 */ /* 0x000fe2000f8e00ff */
[----:B----4-:R-:W-:Y:S01]  /*6690*/  MOV R11, UR5 ;  /* 0x00000005000b7c02 */ /* 0x010fe20008000f00 */
[----:B------:R-:W-:Y:S02]  /*66a0*/  IMAD.U32 R10, RZ, RZ, UR4 ;  /* 0x00000004ff0a7e24 */ /* 0x000fe4000f8e00ff */
[----:B------:R-:W-:Y:S07]  /*66b0*/  LEPC R20, `(.L_x_102) ;  /* 0x000000001014794e */ /* 0x000fee0000000000 */
[----:B---3-5:R-:W-:Y:S05]  /*66c0*/  CALL.ABS.NOINC R14 ;  /* 0x000000000e007343 */ /* 0x028fea0003c00000 */
.L_x_102:
[----:B------:R-:W-:Y:S01]  /*66d0*/  LOP3.LUT P0, RZ, R89, 0x1b0, RZ, 0xc0, !PT ;  /* 0x000001b059ff7812 */ /* 0x000fe2000780c0ff */
[----:B------:R-:W-:Y:S11]  /*66e0*/  BSSY.RECONVERGENT B6, `(.L_x_103) ;  /* 0x0000013000067945 */ /* 0x000ff60003800200 */
[----:B------:R-:W-:Y:S01]  /*66f0*/  @!UPT UIADD3 URZ, UPT, UPT, URZ, URZ, URZ ;  /* 0x000000fffffff290 */ /* 0x000fe2000fffe0ff */
[----:B------:R-:W-:Y:S05]  /*6700*/  @!P0 BRA `(.L_x_104) ;  /* 0x0000000000408947 */ /* 0x000fea0003800000 */
        /* <DEDUP_REMOVED lines=16> */
.L_x_104:
[----:B------:R-:W-:Y:S05]  /*6810*/  BSYNC.RECONVERGENT B6 ;  /* 0x0000000000067941 */ /* 0x000fea0003800200 */
.L_x_103:
[----:B------:R-:W-:Y:S02]  /*6820*/  R2UR UR4, R88 ;  /* 0x00000000580472ca */ /* 0x000fe400000e0000 */
[----:B------:R-:W-:Y:S02]  /*6830*/  ISETP.NE.U32.AND P3, PT, R74, RZ, PT ;  /* 0x000000ff4a00720c */ /* 0x000fe40003f65070 */
[----:B------:R-:W-:Y:S02]  /*6840*/  ISETP.NE.U32.AND P4, PT, R70, RZ, PT ;  /* 0x000000ff4600720c */ /* 0x000fe40003f85070 */
[----:B------:R-:W-:Y:S02]  /*6850*/  ISETP.NE.AND.EX P3, PT, R75, RZ, PT, P3 ;  /* 0x000000ff4b00720c */ /* 0x000fe40003f65330 */
[----:B------:R-:W-:Y:S02]  /*6860*/  PLOP3.LUT P1, PT, PT, PT, PT, 0x8, 0x80 ;  /* 0x000000000080781c */ /* 0x000fe40003f2e170 */
[----:B------:R-:W-:Y:S03]  /*6870*/  ISETP.NE.AND.EX P4, PT, R71, RZ, PT, P4 ;  /* 0x000000ff4700720c */ /* 0x000fe60003f85340 */
[----:B------:R-:W-:Y:S06]  /*6880*/  UISETP.NE.AND UP1, UPT, UR4, URZ, UPT ;  /* 0x000000ff0400728c */ /* 0x000fec000bf25270 */
[----:B------:R-:W-:Y:S05]  /*6890*/  PLOP3.LUT P0, PT, PT, PT, UP1, 0x80, 0x8 ;  /* 0x000000000008781c */ /* 0x000fea0003f0f018 */
[----:B------:R-:W1:Y:S08]  /*68a0*/  @UP1 LDCU.64 UR4, c[0x0][0x988] ;  /* 0x00013100ff0417ac */ /* 0x000e700008000a00 */
[----:B------:R-:W-:Y:S01]  /*68b0*/  @P0 PLOP3.LUT P1, PT, P3, PT, PT, 0x80, 0x8 ;  /* 0x000000000008081c */ /* 0x000fe20001f2f070 */
[----:B-1----:R-:W-:Y:S04]  /*68c0*/  @UP1 UISETP.NE.U32.AND UP0, UPT, UR4, URZ, UPT ;  /* 0x000000ff0400128c */ /* 0x002fe8000bf05070 */
[----:B------:R-:W-:Y:S04]  /*68d0*/  @UP1 UISETP.NE.AND.EX UP0, UPT, UR5, URZ, UPT, UP0 ;  /* 0x000000ff0500128c */ /* 0x000fe8000bf05300 */
[----:B------:R-:W-:Y:S01]  /*68e0*/  @UP1 USEL UR4, URZ, 0xffffffff, UP0 ;  /* 0xffffffffff041887 */ /* 0x000fe20008000000 */
[----:B------:R-:W-:Y:S11]  /*68f0*/  @!P3 BRA `(.L_x_105) ;  /* 0x000000000030b947 */ /* 0x000ff60003800000 */
[----:B------:R-:W-:Y:S01]  /*6900*/  ISETP.NE.U32.AND P2, PT, R72, RZ, PT ;  /* 0x000000ff4800720c */ /* 0x000fe20003f45070 */
[----:B------:R-:W1:Y:S01]  /*6910*/  LDCU.64 UR6, c[0x0][0x358] ;  /* 0x00006b00ff0677ac */ /* 0x000e620008000a00 */
[----:B------:R-:W-:Y:S02]  /*6920*/  IMAD.MOV.U32 R82, RZ, RZ, 0x1 ;  /* 0x00000001ff527424 */ /* 0x000fe400078e00ff */
[----:B------:R-:W-:Y:S11]  /*6930*/  ISETP.NE.AND.EX P2, PT, R73, RZ, PT, P2 ;  /* 0x000000ff4900720c */ /* 0x000ff60003f45320 */
[----:B------:R-:W-:Y:S02]  /*6940*/  @!UPT UIADD3 URZ, UPT, UPT, URZ, URZ, URZ ;  /* 0x000000fffffff290 */ /* 0x000fe4000fffe0ff */
[----:B------:R-:W2:Y:S01]  /*6950*/  @P2 LDC.64 R4, c[0x0][0x988] ;  /* 0x00026200ff042b82 */ /* 0x000ea20000000a00 */
[----:B------:R-:W-:Y:S04]  /*6960*/  @P2 IMAD R0, R74, UR44, RZ ;  /* 0x0000002c4a002c24 */ /* 0x000fe8000f8e02ff */
[----:B--2---:R-:W-:Y:S04]  /*6970*/  @P2 IMAD.WIDE R4, R0, 0x4, R4 ;  /* 0x0000000400042825 */ /* 0x004fe800078e0204 */
[----:B------:R-:W-:Y:S01]  /*6980*/  HFMA2 R0, -RZ, RZ, 0, 5.9604644775390625e-08 ;  /* 0x00000001ff007431 */ /* 0x000fe200000001ff */
[----:B-1---5:R1:W5:Y:S04]  /*6990*/  @P2 LDG.E R39, desc[UR6][R4.64] ;  /* 0x0000000604272981 */ /* 0x022368000c1e1900 */
[----:B------:R-:W-:Y:S01]  /*69a0*/  @!P2 PRMT R82, R0, 0x7610, R82 ;  /* 0x000076100052a816 */ /* 0x000fe20000000052 */
[----:B-1----:R-:W2:Y:S06]  /*69b0*/  @!P2 LDC R39, c[0x0][0x980] ;  /* 0x00026000ff27ab82 */ /* 0x002eac0000000800 */
.L_x_105:
[----:B------:R-:W-:Y:S05]  /*69c0*/  @!P4 BRA `(.L_x_106) ;  /* 0x000000000024c947 */ /* 0x000fea0003800000 */
[----:B------:R-:W-:Y:S01]  /*69d0*/  ISETP.NE.U32.AND P2, PT, R68, RZ, PT ;  /* 0x000000ff4400720c */ /* 0x000fe20003f45070 */
[----:B------:R-:W1:Y:S03]  /*69e0*/  LDCU.64 UR6, c[0x0][0x358] ;  /* 0x00006b00ff0677ac */ /* 0x000e660008000a00 */
[----:B------:R-:W-:Y:S11]  /*69f0*/  ISETP.NE.AND.EX P2, PT, R69, RZ, PT, P2 ;  /* 0x000000ff4500720c */ /* 0x000ff60003f45320 */
[----:B------:R-:W-:Y:S02]  /*6a00*/  @!UPT UIADD3 URZ, UPT, UPT, URZ, URZ, URZ ;  /* 0x000000fffffff290 */ /* 0x000fe4000fffe0ff */
[----:B------:R-:W3:Y:S01]  /*6a10*/  @P2 LDC.64 R4, c[0x0][0x9a8] ;  /* 0x00026a00ff042b82 */ /* 0x000ee20000000a00 */
[----:B------:R-:W-:Y:S04]  /*6a20*/  @P2 IMAD R0, R70, UR44, RZ ;  /* 0x0000002c46002c24 */ /* 0x000fe8000f8e02ff */
[----:B---3--:R-:W-:Y:S05]  /*6a30*/  @P2 IMAD.WIDE R4, R0, 0x4, R4 ;  /* 0x0000000400042825 */ /* 0x008fea00078e0204 */
[----:B-1---5:R1:W5:Y:S02]  /*6a40*/  @P2 LDG.E R38, desc[UR6][R4.64] ;  /* 0x0000000604262981 */ /* 0x022364000c1e1900 */
[----:B-1----:R-:W3:Y:S02]  /*6a50*/  @!P2 LDC R38, c[0x0][0x9a0] ;  /* 0x00026800ff26ab82 */ /* 0x002ee40000000800 */
.L_x_106:
[----:B--2--5:R-:W-:Y:S01]  /*6a60*/  @P0 FSETP.NEU.AND P4, PT, R39, RZ, PT ;  /* 0x000000ff2700020b */ /* 0x024fe20003f8d000 */
[----:B------:R-:W-:Y:S01]  /*6a70*/  IMAD.U32 R0, RZ, RZ, UR4 ;  /* 0x00000004ff007e24 */ /* 0x000fe2000f8e00ff */
[----:B------:R-:W-:Y:S01]  /*6a80*/  @P0 LOP3.LUT P2, RZ, R82, 0xff, RZ, 0xc0, !PT ;  /* 0x000000ff52ff0812 */ /* 0x000fe2000784c0ff */
[----:B------:R-:W-:Y:S01]  /*6a90*/  BSSY B1, `(.L_x_107) ;  /* 0x0000037000017945 */ /* 0x000fe20003800000 */
[----:B------:R-:W-:Y:S01]  /*6aa0*/  @P0 SEL R3, RZ, 0xffffffff, P4 ;  /* 0xffffffffff030807 */ /* 0x000fe20002000000 */
[----:B------:R-:W-:Y:S01]  /*6ab0*/  IMAD.IADD R2, R37, 0x1, R2 ;  /* 0x0000000125027824 */ /* 0x000fe200078e0202 */
[----:B------:R-:W-:Y:S02]  /*6ac0*/  LEA R22, R36, UR43, 0x3 ;  /* 0x0000002b24167c11 */ /* 0x000fe4000f8e18ff */
[----:B------:R-:W-:Y:S02]  /*6ad0*/  CS2R R66, SRZ ;  /* 0x0000000000427805 */ /* 0x000fe4000001ff00 */
[----:B------:R-:W-:Y:S02]  /*6ae0*/  @P1 SEL R3, R0, R3, !P2 ;  /* 0x0000000300031207 */ /* 0x000fe40005000000 */
[----:B------:R-:W-:Y:S02]  /*6af0*/  CS2R R64, SRZ ;  /* 0x0000000000407805 */ /* 0x000fe4000001ff00 */
[----:B------:R-:W-:Y:S02]  /*6b00*/  PLOP3.LUT P5, PT, PT, PT, PT, 0x8, 0x80 ;  /* 0x000000000080781c */ /* 0x000fe40003fae170 */
[----:B------:R-:W-:Y:S02]  /*6b10*/  CS2R R18, SRZ ;  /* 0x0000000000127805 */ /* 0x000fe4000001ff00 */
[----:B------:R-:W-:Y:S02]  /*6b20*/  @P0 LOP3.LUT R3, R3, 0x1, RZ, 0xc0, !PT ;  /* 0x0000000103030812 */ /* 0x000fe400078ec0ff */
[----:B------:R-:W-:Y:S02]  /*6b30*/  CS2R R16, SRZ ;  /* 0x0000000000107805 */ /* 0x000fe4000001ff00 */
[----:B------:R-:W-:Y:S11]  /*6b40*/  ISETP.NE.U32.OR P1, PT, R3, 0x1, !P0 ;  /* 0x000000010300780c */ /* 0x000ff60004725470 */
[----:B------:R-:W-:Y:S02]  /*6b50*/  @!UPT UIADD3 URZ, UPT, UPT, URZ, URZ, URZ ;  /* 0x000000fffffff290 */ /* 0x000fe4000fffe0ff */
[----:B------:R-:W-:Y:S04]  /*6b60*/  @P1 SHF.L.U32 R0, R77, 0x1f, RZ ;  /* 0x0000001f4d001819 */ /* 0x000fe800000006ff */
[----:B------:R1:W2:Y:S02]  /*6b70*/  @P1 SYNCS.PHASECHK.TRANS64.TRYWAIT P0, [UR43+0x1b0], R0 ;  /* 0x0001b000ff0015a7 */ /* 0x0002a4000800112b */
[----:B-1----:R-:W-:Y:S04]  /*6b80*/  SHF.L.U32 R0, R79, 0x1f, RZ ;  /* 0x0000001f4f007819 */ /* 0x002fe800000006ff */
[----:B------:R1:W4:Y:S01]  /*6b90*/  SYNCS.PHASECHK.TRANS64.TRYWAIT P4, [R22+URZ+0x1e0], R0 ;  /* 0x0001e000160075a7 */ /* 0x00032200080811ff */
[----:B--2---:R-:W-:Y:S01]  /*6ba0*/  @P1 PLOP3.LUT P5, PT, P0, PT, PT, 0x8, 0x80 ;  /* 0x000000000080181c */ /* 0x004fe200007ae170 */
[----:B------:R-:W-:Y:S01]  /*6bb0*/  @!UPT UIADD3 URZ, UPT, UPT, URZ, URZ, URZ ;  /* 0x000000fffffff290 */ /* 0x000fe2000fffe0ff */
[----:B-1----:R-:W-:Y:S11]  /*6bc0*/  @!P1 BRA `(.L_x_108) ;  /* 0x00000000008c9947 */ /* 0x002ff60003800000 */
[----:B------:R-:W-:Y:S01]  /*6bd0*/  R2UR UR5, R85 ;  /* 0x00000000550572ca */ /* 0x000fe200000e0000 */
[----:B------:R-:W-:Y:S01]  /*6be0*/  BSSY B0, `(.L_x_109) ;  /* 0x0000014000007945 */ /* 0x000fe20003800000 */
[----:B------:R-:W-:Y:S02]  /*6bf0*/  R2UR UR4, R84 ;  /* 0x00000000540472ca */ /* 0x000fe400000e0000 */
[----:B------:R-:W-:Y:S02]  /*6c00*/  CS2R R18, SRZ ;  /* 0x0000000000127805 */ /* 0x000fe4000001ff00 */
[----:B------:R-:W-:Y:S02]  /*6c10*/  FSETP.NEU.AND P2, PT, R39, RZ, PT ;  /* 0x000000ff2700720b */ /* 0x000fe40003f4d000 */
[----:B------:R-:W-:Y:S02]  /*6c20*/  CS2R R16, SRZ ;  /* 0x0000000000107805 */ /* 0x000fe4000001ff00 */
[----:B------:R-:W-:Y:S02]  /*6c30*/  LOP3.LUT P1, RZ, R82, 0xff, RZ, 0xc0, !PT ;  /* 0x000000ff52ff7812 */ /* 0x000fe4000782c0ff */
[----:B------:R-:W-:Y:S02]  /*6c40*/  CS2R R66, SRZ ;  /* 0x0000000000427805 */ /* 0x000fe4000001ff00 */
[----:B------:R-:W-:Y:S02]  /*6c50*/  SEL R3, RZ, 0xffffffff, P2 ;  /* 0xffffffffff037807 */ /* 0x000fe40001000000 */
[----:B------:R-:W-:Y:S02]  /*6c60*/  CS2R R64, SRZ ;  /* 0x0000000000407805 */ /* 0x000fe4000001ff00 */
[----:B------:R-:W-:Y:S04]  /*6c70*/  ISETP.NE.U32.AND P0, PT, RZ, UR5, PT ;  /* 0x00000005ff007c0c */ /* 0x000fe8000bf05070 */
[----:B------:R-:W-:Y:S04]  /*6c80*/  ISETP.NE.AND.EX P0, PT, RZ, UR4, PT, P0 ;  /* 0x00000004ff007c0c */ /* 0x000fe8000bf05300 */
[----:B------:R-:W-:Y:S04]  /*6c90*/  SEL R4, RZ, 0xffffffff, P0 ;  /* 0xffffffffff047807 */ /* 0x000fe80000000000 */
[----:B------:R-:W-:Y:S04]  /*6ca0*/  @P3 SEL R3, R4, R3, !P1 ;  /* 0x0000000304033207 */ /* 0x000fe80004800000 */
[----:B------:R-:W-:Y:S04]  /*6cb0*/  LOP3.LUT R3, R3, 0x1, RZ, 0xc0, !PT ;  /* 0x0000000103037812 */ /* 0x000fe800078ec0ff */
[----:B------:R-:W-:Y:S01]  /*6cc0*/  ISETP.NE.U32.AND P0, PT, R3, 0x1, PT ;  /* 0x000000010300780c */ /* 0x000fe20003f05070 */
[----:B------:R-:W-:Y:S01]  /*6cd0*/  @!UPT UIADD3 URZ, UPT, UPT, URZ, URZ, URZ ;  /* 0x000000fffffff290 */ /* 0x000fe2000fffe0ff */
[----:B------:R-:W-:Y:S11]  /*6ce0*/  @!P5 BRA `(.L_x_110) ;  /* 0x00000000000cd947 */ /* 0x000ff60003800000 */
[----:B------:R-:W-:Y:S04]  /*6cf0*/  SHF.L.U32 R4, R77, 0x1f, RZ ;  /* 0x0000001f4d047819 */ /* 0x000fe800000006ff */
[----:B------:R-:W1:Y:S02]  /*6d00*/  SYNCS.PHASECHK.TRANS64.TRYWAIT P1, [UR43+0x1b0], R4 ;  /* 0x0001b004ff0075a7 */ /* 0x000e64000802112b */
[----:B-1----:R-:W-:Y:S05]  /*6d10*/  @!P1 BRA `(.L_x_111) ;  /* 0x0000001c00749947 */ /* 0x002fea0003800000 */
.L_x_110:
[----:B------:R-:W-:Y:S05]  /*6d20*/  BSYNC B0 ;  /* 0x0000000000007941 */ /* 0x000fea0003800000 */
.L_x_109:
[----:B------:R-:W2:Y:S01]  /*6d30*/  S2UR UR5, SR_CgaCtaId ;  /* 0x00000000000579c3 */ /* 0x000ea20000008800 */
[----:B------:R1:W1:Y:S01]  /*6d40*/  @P0 LDS.128 R16, [R81+UR43+0x400] ;  /* 0x0004002b51100984 */ /* 0x0002620008000c00 */
[----:B------:R-:W-:Y:S01]  /*6d50*/  UIADD3 UR4, UPT, UPT, UR43, 0x1b8, URZ ;  /* 0x000001b82b047890 */ /* 0x000fe2000fffe0ff */
[----:B------:R-:W-:Y:S02]  /*6d60*/  LOP3.LUT R77, R77, 0x1, RZ, 0x3c, !PT ;  /* 0x000000014d4d7812 */ /* 0x000fe400078e3cff */
[----:B------:R1:W1:Y:S01]  /*6d70*/  @P0 LDS.128 R64, [R80+0x10] ;  /* 0x0000100050400984 */ /* 0x0002620000000c00 */
[----:B------:R-:W-:Y:S01]  /*6d80*/  @!PT LDS RZ, [RZ] ;  /* 0x00000000fffff984 */ /* 0x000fe20000000800 */
[----:B------:R-:W-:Y:S01]  /*6d90*/  @!PT LDS RZ, [RZ] ;  /* 0x00000000fffff984 */ /* 0x000fe20000000800 */
[----:B------:R-:W-:Y:S01]  /*6da0*/  @!PT LDS RZ, [RZ] ;  /* 0x00000000fffff984 */ /* 0x000fe20000000800 */
[----:B------:R-:W-:Y:S01]  /*6db0*/  @!PT LDS RZ, [RZ] ;  /* 0x00000000fffff984 */ /* 0x000fe20000000800 */
[----:B------:R5:W-:Y:S06]  /*6dc0*/  MEMBAR.ALL.CTA ;  /* 0x0000000000007992 */ /* 0x000bec0000008000 */
[----:B-----5:R-:W5:Y:S01]  /*6dd0*/  FENCE.VIEW.ASYNC.S ;  /* 0x00000000000073c6 */ /* 0x020f620000000000 */
[----:B--2---:R-:W-:Y:S09]  /*6de0*/  UPRMT UR4, UR5, 0x654, UR4 ;  /* 0x0000065405047896 */ /* 0x004ff20008000004 */
[----:B-----5:R-:W-:Y:S03]  /*6df0*/  SYNCS.ARRIVE.TRANS64.RED.A1T0 RZ, [UR4], RZ ;  /* 0x000000ffffff79a7 */ /* 0x020fe60008100404 */
.L_x_108:
[----:B------:R-:W-:Y:S05]  /*6e00*/  BSYNC B1 ;  /* 0x0000000000017941 */ /* 0x000fea0003800000 */
.L_x_107:
[----:B-1----:R-:W-:Y:S04]  /*6e10*/  SHF.R.U32.HI R3, RZ, 0x15, R2 ;  /* 0x00000015ff037819 */ /* 0x002fe80000011602 */
[----:B------:R-:W-:Y:S01]  /*6e20*/  LOP3.LUT P0, RZ, R3, 0x3, R83, 0x48, !PT ;  /* 0x0000000303ff7812 */ /* 0x000fe20007804853 */
[----:B------:R-:W-:Y:S01]  /*6e30*/  @!UPT UIADD3 URZ, UPT, UPT, URZ, URZ, URZ ;  /* 0x000000fffffff290 */ /* 0x000fe2000fffe0ff */
[----:B----4-:R-:W-:Y:S11]  /*6e40*/  @P4 BRA `(.L_x_112) ;  /* 0x0000000000084947 */ /* 0x010ff60003800000 */
[----:B------:R-:W1:Y:S02]  /*6e50*/  SYNCS.PHASECHK.TRANS64.TRYWAIT P1, [R22+URZ+0x1e0], R0 ;  /* 0x0001e000160075a7 */ /* 0x000e6400080211ff */
[----:B-1----:R-:W-:Y:S05]  /*6e60*/  @!P1 BRA `(.L_x_113) ;  /* 0x0000001c00389947 */ /* 0x002fea0003800000 */
.L_x_112:
[----:B------:R-:W-:Y:S05]  /*6e70*/  @!P0 BRA `(.L_x_114) ;  /* 0x0000000000408947 */ /* 0x000fea0003800000 */
[----:B------:R-:W2:Y:S01]  /*6e80*/  LDCU.64 UR8, c[0x4][0x70] ;  /* 0x01000e00ff0877ac */ /* 0x000ea20008000a00 */
[----:B------:R-:W-:Y:S01]  /*6e90*/  MOV R15, 0x0 ;  /* 0x00000000000f7802 */ /* 0x000fe20000000f00 */
[----:B------:R-:W-:Y:S02]  /*6ea0*/  HFMA2 R12, -RZ, RZ, 0, 5.9604644775390625e-08 ;  /* 0x00000001ff0c7431 */ /* 0x000fe400000001ff */
[----:B------:R-:W-:Y:S02]  /*6eb0*/  IMAD.MOV.U32 R8, RZ, RZ, 0x192 ;  /* 0x00000192ff087424 */ /* 0x000fe400078e00ff */
[----:B------:R-:W-:Y:S01]  /*6ec0*/  IMAD.MOV.U32 R13, RZ, RZ, RZ ;  /* 0x000000ffff0d7224 */ /* 0x000fe200078e00ff */
[----:B------:R-:W4:Y:S01]  /*6ed0*/  LDCU.64 UR6, c[0x4][0x78] ;  /* 0x01000f00ff0677ac */ /* 0x000f220008000a00 */
[----:B------:R-:W1:Y:S01]  /*6ee0*/  LDC.64 R14, c[0x4][R15] ;  /* 0x010000000f0e7b82 */ /* 0x000e620000000a00 */
[----:B------:R-:W5:Y:S01]  /*6ef0*/  LDCU.64 UR4, c[0x4][0x10] ;  /* 0x01000200ff0477ac */ /* 0x000f620008000a00 */
[----:B--2---:R-:W-:Y:S01]  /*6f00*/  MOV R5, UR9 ;  /* 0x0000000900057c02 */ /* 0x004fe20008000f00 */
[----:B------:R-:W-:Y:S01]  /*6f10*/  IMAD.U32 R4, RZ, RZ, UR8 ;  /* 0x00000008ff047e24 */ /* 0x000fe2000f8e00ff */
[----:B----4-:R-:W-:Y:S01]  /*6f20*/  MOV R7, UR7 ;  /* 0x0000000700077c02 */ /* 0x010fe20008000f00 */
[----:B------:R-:W-:Y:S01]  /*6f30*/  IMAD.U32 R6, RZ, RZ, UR6 ;  /* 0x00000006ff067e24 */ /* 0x000fe2000f8e00ff */
[----:B-----5:R-:W-:Y:S01]  /*6f40*/  MOV R11, UR5 ;  /* 0x00000005000b7c02 */ /* 0x020fe20008000f00 */
[----:B------:R-:W-:Y:S02]  /*6f50*/  IMAD.U32 R10, RZ, RZ, UR4 ;  /* 0x00000004ff0a7e24 */ /* 0x000fe4000f8e00ff */
[----:B------:R-:W-:Y:S07]  /*6f60*/  LEPC R20, `(.L_x_114) ;  /* 0x000000001014794e */ /* 0x000fee0000000000 */
[----:B-1-3--:R-:W-:Y:S05]  /*6f70*/  CALL.ABS.NOINC R14 ;  /* 0x000000000e007343 */ /* 0x00afea0003c00000 */
.L_x_114:
[----:B------:R-:W-:Y:S01]  /*6f80*/  LOP3.LUT P0, RZ, R76, 0x60, RZ, 0xc0, !PT ;  /* 0x000000604cff7812 */ /* 0x000fe2000780c0ff */
[----:B------:R-:W-:Y:S05]  /*6f90*/  WARPSYNC.ALL ;  /* 0x0000000000007948 */ /* 0x000fea0003800000 */
[----:B------:R-:W-:Y:S01]  /*6fa0*/  R2UR UR4, R2 ;  /* 0x00000000020472ca */ /* 0x000fe200000e0000 */
[----:B------:R-:W2:Y:S01]  /*6fb0*/  S2UR UR6, SR_CgaCtaId ;  /* 0x00000000000679c3 */ /* 0x000ea20000008800 */
[-C--:B------:R-:W-:Y:S01]  /*6fc0*/  F2FP.F16.E4M3.UNPACK_B R2, R16.reuse ;  /* 0x00000010ff02723e */ /* 0x080fe200020006ff */
[----:B------:R-:W-:Y:S01]  /*6fd0*/  BSSY.RECONVERGENT B0, `(.L_x_115) ;  /* 0x00000b3000007945 */ /* 0x000fe20003800200 */
[----:B------:R-:W-:Y:S02]  /*6fe0*/  F2FP.F16.E4M3.UNPACK_B R16, R16.H1 ;  /* 0x00000010ff10723e */ /* 0x000fe400030006ff */
[----:B------:R-:W-:Y:S01]  /*6ff0*/  R2UR UR5, R22 ;  /* 0x00000000160572ca */ /* 0x000fe200000e0000 */
[----:B-1----:R-:W-:Y:S01]  /*7000*/  HADD2.F32 R0, -RZ, R2.H0_H0 ;  /* 0x20000002ff007230 */ /* 0x002fe20000004100 */
[-C--:B------:R-:W-:Y:S01]  /*7010*/  F2FP.F16.E4M3.UNPACK_B R42, R17.reuse ;  /* 0x00000011ff2a723e */ /* 0x080fe200020006ff */
[--C-:B------:R-:W-:Y:S01]  /*7020*/  HADD2.F32 R3, -RZ, R16.reuse.H0_H0 ;  /* 0x20000010ff037230 */ /* 0x100fe20000004100 */
[----:B------:R-:W-:Y:S01]  /*7030*/  F2FP.F16.E4M3.UNPACK_B R44, R17.H1 ;  /* 0x00000011ff2c723e */ /* 0x000fe200030006ff */
[----:B------:R-:W-:Y:S01]  /*7040*/  HADD2.F32 R40, -RZ, R16.H1_H1 ;  /* 0x30000010ff287230 */ /* 0x000fe20000004100 */
[-C--:B------:R-:W-:Y:S01]  /*7050*/  F2FP.F16.E4M3.UNPACK_B R46, R18.reuse ;  /* 0x00000012ff2e723e */ /* 0x080fe200020006ff */
[----:B------:R-:W-:Y:S01]  /*7060*/  HADD2.F32 R2, -RZ, R2.H1_H1 ;  /* 0x30000002ff027230 */ /* 0x000fe20000004100 */
[----:B------:R-:W-:Y:S01]  /*7070*/  F2FP.F16.E4M3.UNPACK_B R48, R18.H1 ;  /* 0x00000012ff30723e */ /* 0x000fe200030006ff */
[--C-:B------:R-:W-:Y:S01]  /*7080*/  HADD2.F32 R41, -RZ, R42.reuse.H0_H0 ;  /* 0x2000002aff297230 */ /* 0x100fe20000004100 */
[-C--:B------:R-:W-:Y:S01]  /*7090*/  F2FP.F16.E4M3.UNPACK_B R50, R19.reuse ;  /* 0x00000013ff32723e */ /* 0x080fe200020006ff */
[----:B------:R-:W-:Y:S01]  /*70a0*/  HADD2.F32 R42, -RZ, R42.H1_H1 ;  /* 0x3000002aff2a7230 */ /* 0x000fe20000004100 */
[----:B------:R-:W-:Y:S01]  /*70b0*/  F2FP.F16.E4M3.UNPACK_B R52, R19.H1 ;  /* 0x00000013ff34723e */ /* 0x000fe200030006ff */
[----:B------:R-:W-:Y:S01]  /*70c0*/  HADD2.F32 R43, -RZ, R44.H0_H0 ;  /* 0x2000002cff2b7230 */ /* 0x000fe20000004100 */
[----:B------:R-:W-:Y:S01]  /*70d0*/  LDTM.16dp32bit_t0_t15.x32 R4, tmem[UR4] ;  /* 0x00000004000479ee */ /* 0x000fe20008a80000 */
[----:B------:R-:W3:Y:S01]  /*70e0*/  LDTM.16dp32bit_t16_t31.x32 R4, tmem[UR4+0x20] ;  /* 0x00002004000479ee */ /* 0x000ee20008aa0000 */
[----:B------:R-:W-:Y:S01]  /*70f0*/  NOP ;  /* 0x0000000000007918 */ /* 0x000fe20000000000 */
[----:B------:R-:W-:Y:S01]  /*7100*/  UIADD3 UR4, UPT, UPT, UR5, 0x1f0, URZ ;  /* 0x000001f005047890 */ /* 0x000fe2000fffe0ff */
[--C-:B------:R-:W-:Y:S01]  /*7110*/  HADD2.F32 R45, -RZ, R46.reuse.H0_H0 ;  /* 0x2000002eff2d7230 */ /* 0x100fe20000004100 */
[----:B------:R-:W-:Y:S01]  /*7120*/  F2FP.F16.E4M3.UNPACK_B R54, R64 ;  /* 0x00000040ff36723e */ /* 0x000fe200020006ff */
[----:B------:R-:W-:Y:S01]  /*7130*/  HADD2.F32 R46, -RZ, R46.H1_H1 ;  /* 0x3000002eff2e7230 */ /* 0x000fe20000004100 */
[-C--:B------:R-:W-:Y:S01]  /*7140*/  F2FP.F16.E4M3.UNPACK_B R58, R65.reuse ;  /* 0x00000041ff3a723e */ /* 0x080fe200020006ff */
[--C-:B------:R-:W-:Y:S01]  /*7150*/  HADD2.F32 R49, -RZ, R50.reuse.H0_H0 ;  /* 0x20000032ff317230 */ /* 0x100fe20000004100 */
[----:B------:R-:W-:Y:S01]  /*7160*/  F2FP.F16.E4M3.UNPACK_B R62, R66 ;  /* 0x00000042ff3e723e */ /* 0x000fe200020006ff */
[----:B------:R-:W-:Y:S01]  /*7170*/  HADD2.F32 R50, -RZ, R50.H1_H1 ;  /* 0x30000032ff327230 */ /* 0x000fe20000004100 */
[----:B------:R-:W-:Y:S01]  /*7180*/  F2FP.F16.E4M3.UNPACK_B R56, R64.H1 ;  /* 0x00000040ff38723e */ /* 0x000fe200030006ff */
[--C-:B------:R-:W-:Y:S01]  /*7190*/  HADD2.F32 R53, -RZ, R54.reuse.H0_H0 ;  /* 0x20000036ff357230 */ /* 0x100fe20000004100 */
[----:B------:R-:W-:Y:S01]  /*71a0*/  F2FP.F16.E4M3.UNPACK_B R60, R65.H1 ;  /* 0x00000041ff3c723e */ /* 0x000fe200030006ff */
[----:B------:R-:W-:Y:S01]  /*71b0*/  HADD2.F32 R54, -RZ, R54.H1_H1 ;  /* 0x30000036ff367230 */ /* 0x000fe20000004100 */
[-C--:B------:R-:W-:Y:S01]  /*71c0*/  F2FP.F16.E4M3.UNPACK_B R65, R67.reuse ;  /* 0x00000043ff41723e */ /* 0x080fe200020006ff */
[--C-:B------:R-:W-:Y:S01]  /*71d0*/  HADD2.F32 R57, -RZ, R58.reuse.H0_H0 ;  /* 0x2000003aff397230 */ /* 0x100fe20000004100 */
[----:B------:R-:W-:Y:S01]  /*71e0*/  F2FP.F16.E4M3.UNPACK_B R64, R66.H1 ;  /* 0x00000042ff40723e */ /* 0x000fe200030006ff */
[----:B------:R-:W-:Y:S01]  /*71f0*/  HADD2.F32 R58, -RZ, R58.H1_H1 ;  /* 0x3000003aff3a7230 */ /* 0x000fe20000004100 */
[----:B------:R-:W-:Y:S01]  /*7200*/  F2FP.F16.E4M3.UNPACK_B R67, R67.H1 ;  /* 0x00000043ff43723e */ /* 0x000fe200030006ff */
[--C-:B------:R-:W-:Y:S01]  /*7210*/  HADD2.F32 R61, -RZ, R62.reuse.H0_H0 ;  /* 0x2000003eff3d7230 */ /* 0x100fe20000004100 */
[----:B------:R-:W-:Y:S01]  /*7220*/  IADD3 R36, PT, PT, R36, 0x1, RZ ;  /* 0x0000000124247810 */ /* 0x000fe20007ffe0ff */
[----:B------:R-:W-:Y:S02]  /*7230*/  HADD2.F32 R62, -RZ, R62.H1_H1 ;  /* 0x3000003eff3e7230 */ /* 0x000fe40000004100 */
[----:B------:R-:W-:Y:S01]  /*7240*/  HADD2.F32 R44, -RZ, R44.H1_H1 ;  /* 0x3000002cff2c7230 */ /* 0x000fe20000004100 */
[----:B--2---:R-:W-:Y:S01]  /*7250*/  UPRMT UR4, UR6, 0x654, UR4 ;  /* 0x0000065406047896 */ /* 0x004fe20008000004 */
[C---:B---3--:R-:W-:Y:S01]  /*7260*/  FMUL R4, R38.reuse, R4 ;  /* 0x0000000426047220 */ /* 0x048fe20000400000 */
[C---:B------:R-:W-:Y:S01]  /*7270*/  FMUL R5, R38.reuse, R5 ;  /* 0x0000000526057220 */ /* 0x040fe20000400000 */
[C---:B------:R-:W-:Y:S01]  /*7280*/  FMUL R8, R38.reuse, R8 ;  /* 0x0000000826087220 */ /* 0x040fe20000400000 */
[C---:B------:R-:W-:Y:S01]  /*7290*/  FMUL R9, R38.reuse, R9 ;  /* 0x0000000926097220 */ /* 0x040fe20000400000 */
[C---:B------:R-:W-:Y:S01]  /*72a0*/  FFMA R4, R39.reuse, R0, R4 ;  /* 0x0000000027047223 */ /* 0x040fe20000000004 */
[C---:B------:R-:W-:Y:S01]  /*72b0*/  FFMA R5, R39.reuse, R2, R5 ;  /* 0x0000000227057223 */ /* 0x040fe20000000005 */
[C---:B------:R-:W-:Y:S01]  /*72c0*/  FMUL R12, R38.reuse, R12 ;  /* 0x0000000c260c7220 */ /* 0x040fe20000400000 */
[C---:B------:R-:W-:Y:S01]  /*72d0*/  FMUL R13, R38.reuse, R13 ;  /* 0x0000000d260d7220 */ /* 0x040fe20000400000 */
[----:B------:R-:W-:Y:S01]  /*72e0*/  SYNCS.ARRIVE.TRANS64.RED.A1T0 RZ, [UR4], RZ ;  /* 0x000000ffffff79a7 */ /* 0x000fe20008100404 */
[C---:B------:R-:W-:Y:S01]  /*72f0*/  FMUL R16, R38.reuse, R16 ;  /* 0x0000001026107220 */ /* 0x040fe20000400000 */
        /* <DEDUP_REMOVED lines=10> */
[C---:B------:R-:W-:Y:S01]  /*73a0*/  FFMA R6, R39.reuse, R3, R6 ;  /* 0x0000000327067223 */ /* 0x040fe20000000006 */
[C---:B------:R-:W-:Y:S01]  /*73b0*/  FFMA R7, R39.reuse, R40, R7 ;  /* 0x0000002827077223 */ /* 0x040fe20000000007 */
[C---:B------:R-:W-:Y:S01]  /*73c0*/  FFMA R8, R39.reuse, R41, R8 ;  /* 0x0000002927087223 */ /* 0x040fe20000000008 */
[C---:B------:R-:W-:Y:S01]  /*73d0*/  FFMA R9, R39.reuse, R42, R9 ;  /* 0x0000002a27097223 */ /* 0x040fe20000000009 */
[--C-:B------:R-:W-:Y:S02]  /*73e0*/  HADD2.F32 R47, -RZ, R48.reuse.H0_H0 ;  /* 0x20000030ff2f7230 */ /* 0x100fe40000004100 */
[----:B------:R-:W-:Y:S01]  /*73f0*/  FFMA R10, R39, R43, R10 ;  /* 0x0000002b270a7223 */ /* 0x000fe2000000000a */
[----:B------:R-:W-:Y:S01]  /*7400*/  F2FP.SATFINITE.E4M3.F32.PACK_AB_MERGE_C R90, R7, R6, RZ ;  /* 0x00000006075a723e */ /* 0x000fe200048070ff */
[C---:B------:R-:W-:Y:S01]  /*7410*/  FFMA R11, R39.reuse, R44, R11 ;  /* 0x0000002c270b7223 */ /* 0x040fe2000000000b */
[C---:B------:R-:W-:Y:S01]  /*7420*/  FFMA R12, R39.reuse, R45, R12 ;  /* 0x0000002d270c7223 */ /* 0x040fe2000000000c */
[----:B------:R-:W-:Y:S01]  /*7430*/  FFMA R13, R39, R46, R13 ;  /* 0x0000002e270d7223 */ /* 0x000fe2000000000d */
[C---:B------:R-:W-:Y:S01]  /*7440*/  FMUL R7, R38.reuse, R24 ;  /* 0x0000001826077220 */ /* 0x040fe20000400000 */
[C---:B------:R-:W-:Y:S01]  /*7450*/  FMUL R24, R38.reuse, R29 ;  /* 0x0000001d26187220 */ /* 0x040fe20000400000 */
[C---:B------:R-:W-:Y:S01]  /*7460*/  FMUL R29, R38.reuse, R34 ;  /* 0x00000022261d7220 */ /* 0x040fe20000400000 */
[----:B------:R-:W-:Y:S01]  /*7470*/  F2FP.SATFINITE.E4M3.F32.PACK_AB_MERGE_C R10, R11, R10, RZ ;  /* 0x0000000a0b0a723e */ /* 0x000fe200048070ff */
[--C-:B------:R-:W-:Y:S02]  /*7480*/  HADD2.F32 R40, -RZ, R65.reuse.H0_H0 ;  /* 0x20000041ff287230 */ /* 0x100fe40000004100 */
[C---:B------:R-:W-:Y:S01]  /*7490*/  FMUL R14, R38.reuse, R14 ;  /* 0x0000000e260e7220 */ /* 0x040fe20000400000 */
[----:B------:R-:W-:Y:S02]  /*74a0*/  HADD2.F32 R48, -RZ, R48.H1_H1 ;  /* 0x30000030ff307230 */ /* 0x000fe40000004100 */
[C---:B------:R-:W-:Y:S01]  /*74b0*/  FMUL R15, R38.reuse, R15 ;  /* 0x0000000f260f7220 */ /* 0x040fe20000400000 */
[--C-:B------:R-:W-:Y:S02]  /*74c0*/  HADD2.F32 R51, -RZ, R52.reuse.H0_H0 ;  /* 0x20000034ff337230 */ /* 0x100fe40000004100 */
[C---:B------:R-:W-:Y:S01]  /*74d0*/  FFMA R14, R39.reuse, R47, R14 ;  /* 0x0000002f270e7223 */ /* 0x040fe2000000000e */
[----:B------:R-:W-:Y:S02]  /*74e0*/  HADD2.F32 R65, -RZ, R65.H1_H1 ;  /* 0x30000041ff417230 */ /* 0x000fe40000004100 */
[C---:B------:R-:W-:Y:S01]  /*74f0*/  FFMA R15, R39.reuse, R48, R15 ;  /* 0x00000030270f7223 */ /* 0x040fe2000000000f */
[C---:B------:R-:W-:Y:S01]  /*7500*/  FFMA R16, R39.reuse, R49, R16 ;  /* 0x0000003127107223 */ /* 0x040fe20000000010 */
[C---:B------:R-:W-:Y:S01]  /*7510*/  FFMA R17, R39.reuse, R50, R17 ;  /* 0x0000003227117223 */ /* 0x040fe20000000011 */
[----:B------:R-:W-:Y:S02]  /*7520*/  HADD2.F32 R52, -RZ, R52.H1_H1 ;  /* 0x30000034ff347230 */ /* 0x000fe40000004100 */
[C---:B------:R-:W-:Y:S01]  /*7530*/  FMUL R18, R38.reuse, R18 ;  /* 0x0000001226127220 */ /* 0x040fe20000400000 */
[C---:B------:R-:W-:Y:S01]  /*7540*/  FMUL R19, R38.reuse, R19 ;  /* 0x0000001326137220 */ /* 0x040fe20000400000 */
[--C-:B------:R-:W-:Y:S02]  /*7550*/  HADD2.F32 R55, -RZ, R56.reuse.H0_H0 ;  /* 0x20000038ff377230 */ /* 0x100fe40000004100 */
[C---:B------:R-:W-:Y:S01]  /*7560*/  FMUL R3, R38.reuse, R22 ;  /* 0x0000001626037220 */ /* 0x040fe20000400000 */
[C---:B------:R-:W-:Y:S01]  /*7570*/  FFMA R18, R39.reuse, R51, R18 ;  /* 0x0000003327127223 */ /* 0x040fe20000000012 */
[----:B------:R-:W-:Y:S02]  /*7580*/  HADD2.F32 R56, -RZ, R56.H1_H1 ;  /* 0x30000038ff387230 */ /* 0x000fe40000004100 */
[C---:B------:R-:W-:Y:S01]  /*7590*/  FFMA R19, R39.reuse, R52, R19 ;  /* 0x0000003427137223 */ /* 0x040fe20000000013 */
[C---:B------:R-:W-:Y:S01]  /*75a0*/  FMUL R6, R38.reuse, R23 ;  /* 0x0000001726067220 */ /* 0x040fe20000400000 */
[C---:B------:R-:W-:Y:S01]  /*75b0*/  FFMA R0, R39.reuse, R53, R0 ;  /* 0x0000003527007223 */ /* 0x040fe20000000000 */
[C---:B------:R-:W-:Y:S01]  /*75c0*/  FFMA R2, R39.reuse, R54, R2 ;  /* 0x0000003627027223 */ /* 0x040fe20000000002 */
[--C-:B------:R-:W-:Y:S02]  /*75d0*/  HADD2.F32 R59, -RZ, R60.reuse.H0_H0 ;  /* 0x2000003cff3b7230 */ /* 0x100fe40000004100 */
[C---:B------:R-:W-:Y:S01]  /*75e0*/  FFMA R3, R39.reuse, R55, R3 ;  /* 0x0000003727037223 */ /* 0x040fe20000000003 */
[----:B------:R-:W-:Y:S02]  /*75f0*/  HADD2.F32 R60, -RZ, R60.H1_H1 ;  /* 0x3000003cff3c7230 */ /* 0x000fe40000004100 */
[C---:B------:R-:W-:Y:S01]  /*7600*/  FMUL R21, R38.reuse, R26 ;  /* 0x0000001a26157220 */ /* 0x040fe20000400000 */
[C---:B------:R-:W-:Y:S01]  /*7610*/  FMUL R22, R38.reuse, R27 ;  /* 0x0000001b26167220 */ /* 0x040fe20000400000 */
[C---:B------:R-:W-:Y:S01]  /*7620*/  FFMA R6, R39.reuse, R56, R6 ;  /* 0x0000003827067223 */ /* 0x040fe20000000006 */
[C---:B------:R-:W-:Y:S01]  /*7630*/  FFMA R7, R39.reuse, R57, R7 ;  /* 0x0000003927077223 */ /* 0x040fe20000000007 */
[C---:B------:R-:W-:Y:S01]  /*7640*/  FMUL R23, R38.reuse, R28 ;  /* 0x0000001c26177220 */ /* 0x040fe20000400000 */
[C---:B------:R-:W-:Y:S01]  /*7650*/  FFMA R20, R39.reuse, R58, R20 ;  /* 0x0000003a27147223 */ /* 0x040fe20000000014 */
[--C-:B------:R-:W-:Y:S02]  /*7660*/  HADD2.F32 R63, -RZ, R64.reuse.H0_H0 ;  /* 0x20000040ff3f7230 */ /* 0x100fe40000004100 */
[C---:B------:R-:W-:Y:S01]  /*7670*/  FFMA R21, R39.reuse, R59, R21 ;  /* 0x0000003b27157223 */ /* 0x040fe20000000015 */
[----:B------:R-:W-:Y:S02]  /*7680*/  HADD2.F32 R64, -RZ, R64.H1_H1 ;  /* 0x30000040ff407230 */ /* 0x000fe40000004100 */
[C---:B------:R-:W-:Y:S01]  /*7690*/  FFMA R22, R39.reuse, R60, R22 ;  /* 0x0000003c27167223 */ /* 0x040fe20000000016 */
[C---:B------:R-:W-:Y:S01]  /*76a0*/  FMUL R26, R38.reuse, R31 ;  /* 0x0000001f261a7220 */ /* 0x040fe20000400000 */
[C---:B------:R-:W-:Y:S01]  /*76b0*/  FMUL R27, R38.reuse, R32 ;  /* 0x00000020261b7220 */ /* 0x040fe20000400000 */
[C---:B------:R-:W-:Y:S01]  /*76c0*/  FFMA R23, R39.reuse, R61, R23 ;  /* 0x0000003d27177223 */ /* 0x040fe20000000017 */
[----:B------:R-:W-:Y:S01]  /*76d0*/  FMUL R28, R38, R33 ;  /* 0x00000021261c7220 */ /* 0x000fe20000400000 */
[C---:B------:R-:W-:Y:S01]  /*76e0*/  FFMA R24, R39.reuse, R62, R24 ;  /* 0x0000003e27187223 */ /* 0x040fe20000000018 */
[--C-:B------:R-:W-:Y:S02]  /*76f0*/  HADD2.F32 R66, -RZ, R67.reuse.H0_H0 ;  /* 0x20000043ff427230 */ /* 0x100fe40000004100 */
[C---:B------:R-:W-:Y:S01]  /*7700*/  FFMA R25, R39.reuse, R63, R25 ;  /* 0x0000003f27197223 */ /* 0x040fe20000000019 */
[----:B------:R-:W-:Y:S02]  /*7710*/  HADD2.F32 R67, -RZ, R67.H1_H1 ;  /* 0x30000043ff437230 */ /* 0x000fe40000004100 */
[----:B------:R-:W-:Y:S01]  /*7720*/  FFMA R26, R39, R64, R26 ;  /* 0x00000040271a7223 */ /* 0x000fe2000000001a */
[----:B------:R-:W-:Y:S01]  /*7730*/  F2FP.SATFINITE.E4M3.F32.PACK_AB_MERGE_C R14, R15, R14, RZ ;  /* 0x0000000e0f0e723e */ /* 0x000fe200048070ff */
[----:B------:R-:W-:Y:S01]  /*7740*/  FFMA R27, R39, R40, R27 ;  /* 0x00000028271b7223 */ /* 0x000fe2000000001b */
[----:B------:R-:W-:Y:S01]  /*7750*/  F2FP.SATFINITE.E4M3.F32.PACK_AB_MERGE_C R18, R19, R18, RZ ;  /* 0x000000121312723e */ /* 0x000fe200048070ff */
[C---:B------:R-:W-:Y:S01]  /*7760*/  FFMA R28, R39.reuse, R65, R28 ;  /* 0x00000041271c7223 */ /* 0x040fe2000000001c */
[C---:B------:R-:W-:Y:S01]  /*7770*/  FFMA R29, R39.reuse, R66, R29 ;  /* 0x00000042271d7223 */ /* 0x040fe2000000001d */
[----:B------:R-:W-:Y:S01]  /*7780*/  FFMA R30, R39, R67, R30 ;  /* 0x00000043271e7223 */ /* 0x000fe2000000001e */
[----:B------:R-:W-:Y:S02]  /*7790*/  F2FP.SATFINITE.E4M3.F32.PACK_AB_MERGE_C R32, R5, R4, R90 ;  /* 0x000000040520723e */ /* 0x000fe4000480705a */
[----:B------:R-:W-:Y:S02]  /*77a0*/  F2FP.SATFINITE.E4M3.F32.PACK_AB_MERGE_C R33, R9, R8, R10 ;  /* 0x000000080921723e */ /* 0x000fe4000480700a */
[----:B------:R-:W-:Y:S02]  /*77b0*/  F2FP.SATFINITE.E4M3.F32.PACK_AB_MERGE_C R34, R13, R12, R14 ;  /* 0x0000000c0d22723e */ /* 0x000fe4000480700e */
[----:B------:R-:W-:Y:S02]  /*77c0*/  F2FP.SATFINITE.E4M3.F32.PACK_AB_MERGE_C R35, R17, R16, R18 ;  /* 0x000000101123723e */ /* 0x000fe40004807012 */
[----:B------:R-:W-:Y:S02]  /*77d0*/  F2FP.SATFINITE.E4M3.F32.PACK_AB_MERGE_C R3, R6, R3, RZ ;  /* 0x000000030603723e */ /* 0x000fe400048070ff */
[----:B------:R-:W-:Y:S01]  /*77e0*/  F2FP.SATFINITE.E4M3.F32.PACK_AB_MERGE_C R5, R22, R21, RZ ;  /* 0x000000151605723e */ /* 0x000fe200048070ff */
[----:B------:R1:W-:Y:S01]  /*77f0*/  STS.128 [R81+UR43+0x1400], R32 ;  /* 0x0014002051007988 */ /* 0x0003e20008000c2b */
[----:B------:R-:W-:Y:S02]  /*7800*/  F2FP.SATFINITE.E4M3.F32.PACK_AB_MERGE_C R6, R26, R25, RZ ;  /* 0x000000191a06723e */ /* 0x000fe400048070ff */
[----:B------:R-:W-:Y:S02]  /*7810*/  F2FP.SATFINITE.E4M3.F32.PACK_AB_MERGE_C R29, R30, R29, RZ ;  /* 0x0000001d1e1d723e */ /* 0x000fe400048070ff */
[----:B------:R-:W-:Y:S02]  /*7820*/  F2FP.SATFINITE.E4M3.F32.PACK_AB_MERGE_C R5, R20, R7, R5 ;  /* 0x000000071405723e */ /* 0x000fe40004807005 */
[----:B------:R-:W-:Y:S02]  /*7830*/  F2FP.SATFINITE.E4M3.F32.PACK_AB_MERGE_C R4, R2, R0, R3 ;  /* 0x000000000204723e */ /* 0x000fe40004807003 */
[----:B------:R-:W-:Y:S02]  /*7840*/  F2FP.SATFINITE.E4M3.F32.PACK_AB_MERGE_C R6, R24, R23, R6 ;  /* 0x000000171806723e */ /* 0x000fe40004807006 */
[----:B------:R-:W-:Y:S05]  /*7850*/  F2FP.SATFINITE.E4M3.F32.PACK_AB_MERGE_C R7, R28, R27, R29 ;  /* 0x0000001b1c07723e */ /* 0x000fea000480701d */
[----:B------:R1:W-:Y:S01]  /*7860*/  STS.128 [R80+0x1010], R4 ;  /* 0x0010100450007388 */ /* 0x0003e20000000c00 */
[----:B------:R-:W-:Y:S01]  /*7870*/  @!PT LDS RZ, [RZ] ;  /* 0x00000000fffff984 */ /* 0x000fe20000000800 */
[----:B------:R-:W-:Y:S01]  /*7880*/  @!PT LDS RZ, [RZ] ;  /* 0x00000000fffff984 */ /* 0x000fe20000000800 */
[----:B------:R-:W-:Y:S01]  /*7890*/  @!PT LDS RZ, [RZ] ;  /* 0x00000000fffff984 */ /* 0x000fe20000000800 */
[----:B------:R-:W-:Y:S01]  /*78a0*/  @!PT LDS RZ, [RZ] ;  /* 0x00000000fffff984 */ /* 0x000fe20000000800 */
[----:B------:R2:W-:Y:S07]  /*78b0*/  MEMBAR.ALL.CTA ;  /* 0x0000000000007992 */ /* 0x0005ee0000008000 */
[----:B--2---:R-:W2:Y:S02]  /*78c0*/  FENCE.VIEW.ASYNC.S ;  /* 0x00000000000073c6 */ /* 0x004ea40000000000 */
[----:B--2---:R-:W-:Y:S06]  /*78d0*/  BAR.SYNC.DEFER_BLOCKING 0x1, 0x80 ;  /* 0x0042000000007b1d */ /* 0x004fec0000010000 */
[----:B------:R-:W-:Y:S05]  /*78e0*/  @P0 BRA `(.L_x_116) ;  /* 0x0000000000840947 */ /* 0x000fea0003800000 */
[----:B------:R-:W2:Y:S01]  /*78f0*/  LDCU UR13, c[0x0][0xba0] ;  /* 0x00017400ff0d77ac */ /* 0x000ea20008000800 */
[----:B------:R-:W-:Y:S02]  /*7900*/  USHF.L.U32 UR10, UR46, 0x6, URZ ;  /* 0x000000062e0a7899 */ /* 0x000fe400080006ff */
[----:B------:R-:W-:Y:S02]  /*7910*/  UISETP.NE.AND UP0, UPT, UR56, 0x1, UPT ;  /* 0x000000013800788c */ /* 0x000fe4000bf05270 */
[----:B------:R-:W-:Y:S01]  /*7920*/  UIMAD.WIDE.U32 UR4, UR10, UR57, URZ ;  /* 0x000000390a0472a5 */ /* 0x000fe2000f8e00ff */
[----:B------:R-:W3:Y:S01]  /*7930*/  LDCU.64 UR14, c[0x0][0x348] ;  /* 0x00006900ff0e77ac */ /* 0x000ee20008000a00 */
[----:B------:R-:W-:Y:S02]  /*7940*/  UIADD3 UR8, UPT, UPT, UR43, 0x1400, URZ ;  /* 0x000014002b087890 */ /* 0x000fe4000fffe0ff */
[----:B------:R-:W-:Y:S02]  /*7950*/  UISETP.NE.AND UP1, UPT, UR62, 0x1, UPT ;  /* 0x000000013e00788c */ /* 0x000fe4000bf25270 */
[----:B------:R-:W-:Y:S02]  /*7960*/  USHF.L.U32 UR9, UR47, 0x6, URZ ;  /* 0x000000062f097899 */ /* 0x000fe400080006ff */
[----:B------:R-:W-:Y:S01]  /*7970*/  MOV R89, UR8 ;  /* 0x0000000800597c02 */ /* 0x000fe20008000f00 */
[----:B------:R-:W-:Y:S02]  /*7980*/  UMOV UR4, UR5 ;  /* 0x0000000500047c82 */ /* 0x000fe40008000000 */
[----:B------:R-:W-:Y:S01]  /*7990*/  USHF.R.U32.HI UR4, URZ, UR58, UR4 ;  /* 0x0000003aff047299 */ /* 0x000fe20008011604 */
[----:B------:R-:W-:Y:S03]  /*79a0*/  R2UR UR8, R89 ;  /* 0x00000000590872ca */ /* 0x000fe600000e0000 */
[----:B------:R-:W-:Y:S02]  /*79b0*/  USEL UR11, UR10, UR4, !UP0 ;  /* 0x000000040a0b7287 */ /* 0x000fe4000c000000 */
[----:B------:R-:W-:Y:S02]  /*79c0*/  UISETP.NE.AND UP0, UPT, UR59, 0x1, UPT ;  /* 0x000000013b00788c */ /* 0x000fe4000bf05270 */
[----:B------:R-:W-:Y:S07]  /*79d0*/  UIMAD.WIDE.U32 UR4, UR11, UR60, URZ ;  /* 0x0000003c0b0472a5 */ /* 0x000fee000f8e00ff */
[----:B------:R-:W-:Y:S02]  /*79e0*/  UMOV UR4, UR5 ;  /* 0x0000000500047c82 */ /* 0x000fe40008000000 */
[----:B------:R-:W-:Y:S04]  /*79f0*/  USHF.R.U32.HI UR4, URZ, UR61, UR4 ;  /* 0x0000003dff047299 */ /* 0x000fe80008011604 */
[----:B------:R-:W-:Y:S02]  /*7a00*/  USEL UR12, UR11, UR4, !UP0 ;  /* 0x000000040b0c7287 */ /* 0x000fe4000c000000 */
[----:B---3--:R-:W-:Y:S02]  /*7a10*/  UIADD3 UR4, UP0, UPT, UR14, 0x780, URZ ;  /* 0x000007800e047890 */ /* 0x008fe4000ff1e0ff */
[----:B------:R-:W-:Y:S07]  /*7a20*/  UIMAD.WIDE.U32 UR6, UR12, UR63, URZ ;  /* 0x0000003f0c0672a5 */ /* 0x000fee000f8e00ff */
[----:B------:R-:W-:Y:S01]  /*7a30*/  UMOV UR5, UR7 ;  /* 0x0000000700057c82 */ /* 0x000fe20008000000 */
[----:B------:R-:W-:Y:S02]  /*7a40*/  UIADD3 UR7, UPT, UPT, -UR11, URZ, URZ ;  /* 0x000000ff0b077290 */ /* 0x000fe4000fffe1ff */
[----:B--2---:R-:W-:Y:S02]  /*7a50*/  USHF.R.U32.HI UR5, URZ, UR13, UR5 ;  /* 0x0000000dff057299 */ /* 0x004fe40008011605 */
[----:B------:R-:W-:Y:S02]  /*7a60*/  UIMAD UR10, UR56, UR7, UR10 ;  /* 0x00000007380a72a4 */ /* 0x000fe4000f8e020a */
[----:B------:R-:W-:Y:S02]  /*7a70*/  USEL UR13, UR12, UR5, !UP1 ;  /* 0x000000050c0d7287 */ /* 0x000fe4000c800000 */
[----:B------:R-:W-:Y:S02]  /*7a80*/  UIADD3 UR5, UPT, UPT, -UR12, URZ, URZ ;  /* 0x000000ff0c057290 */ /* 0x000fe4000fffe1ff */
[----:B------:R-:W-:Y:S02]  /*7a90*/  UIADD3 UR6, UPT, UPT, -UR13, URZ, URZ ;  /* 0x000000ff0d067290 */ /* 0x000fe4000fffe1ff */
[----:B------:R-:W-:Y:S02]  /*7aa0*/  UIMAD UR11, UR59, UR5, UR11 ;  /* 0x000000053b0b72a4 */ /* 0x000fe4000f8e020b */
[----:B------:R-:W-:Y:S02]  /*7ab0*/  UIMAD UR12, UR62, UR6, UR12 ;  /* 0x000000063e0c72a4 */ /* 0x000fe4000f8e020c */
[----:B------:R-:W-:Y:S09]  /*7ac0*/  UIADD3.X UR5, UPT, UPT, URZ, UR15, URZ, UP0, !UPT ;  /* 0x0000000fff057290 */ /* 0x000ff200087fe4ff */
[----:B------:R2:W-:Y:S01]  /*7ad0*/  UTMASTG.5D.IM2COL [UR8], [UR4] ;  /* 0x00000008040073b5 */ /* 0x0005e20008060000 */
[----:B------:R0:W-:Y:S01]  /*7ae0*/  UTMACMDFLUSH ;  /* 0x00000000000079b7 */ /* 0x0001e20000000000 */
[----:B--2---:R-:W-:Y:S04]  /*7af0*/  DEPBAR.LE SB0, 0x0 ;  /* 0x000080000000791a */ /* 0x004fe80000000000 */
.L_x_116:
[----:B------:R-:W-:Y:S05]  /*7b00*/  BSYNC.RECONVERGENT B0 ;  /* 0x0000000000007941 */ /* 0x000fea0003800200 */
.L_x_115:
[----:B------:R-:W-:Y:S01]  /*7b10*/  R2UR UR5, R86 ;  /* 0x00000000560572ca */ /* 0x000fe200000e0000 */
[----:B------:R-:W-:Y:S01]  /*7b20*/  BAR.SYNC.DEFER_BLOCKING 0x1, 0x80 ;  /* 0x0042000000007b1d */ /* 0x000fe20000010000 */
[----:B------:R-:W-:Y:S01]  /*7b30*/  R2UR UR4, R87 ;  /* 0x00000000570472ca */ /* 0x000fe200000e0000 */
[----:B------:R-:W-:Y:S01]  /*7b40*/  UISETP.NE.AND UP0, UPT, UR45, URZ, UPT ;  /* 0x000000ff2d00728c */ /* 0x000fe2000bf05270 */
[----:B------:R-:W-:Y:S02]  /*7b50*/  ISETP.NE.AND P0, PT, R36, 0x2, PT ;  /* 0x000000022400780c */ /* 0x000fe40003f05270 */
[----:B------:R-:W-:Y:S02]  /*7b60*/  LOP3.LUT R78, R78, 0x1, RZ, 0x3c, !PT ;  /* 0x000000014e4e7812 */ /* 0x000fe400078e3cff */
[----:B------:R-:W-:Y:S02]  /*7b70*/  SEL R0, RZ, 0x1, P0 ;  /* 0x00000001ff007807 */ /* 0x000fe40000000000 */
[----:B------:R-:W-:Y:S02]  /*7b80*/  SEL R36, R36, RZ, P0 ;  /* 0x000000ff24247207 */ /* 0x000fe40000000000 */
[----:B------:R-:W-:Y:S01]  /*7b90*/  LOP3.LUT R79, R79, R0, RZ, 0x3c, !PT ;  /* 0x000000004f4f7212 */ /* 0x000fe200078e3cff */
[----:B------:R-:W-:Y:S02]  /*7ba0*/  UIADD3 UR47, UPT, UPT, UR36, UR5, URZ ;  /* 0x00000005242f7290 */ /* 0x000fe4000fffe0ff */
[----:B------:R-:W-:Y:S01]  /*7bb0*/  UIADD3 UR46, UPT, UPT, UR37, UR4, URZ ;  /* 0x00000004252e7290 */ /* 0x000fe2000fffe0ff */
[----:B------:R-:W-:Y:S01]  /*7bc0*/  UMOV UR44, UR54 ;  /* 0x00000036002c7c82 */ /* 0x000fe20008000000 */
[----:B------:R-:W-:Y:S10]  /*7bd0*/  BRA.U UP0, `(.L_x_117) ;  /* 0xffffffe100e47547 */ /* 0x000ff4000b83ffff */
[----:B------:R-:W-:Y:S05]  /*7be0*/  EXIT ;  /* 0x000000000000794d */ /* 0x000fea0003800000 */
.L_x_25:
[----:B------:R-:W-:Y:S07]  /*7bf0*/  MOV R0, UR9 ;  /* 0x0000000900007c02 */ /* 0x000fee0008000f00 */
.L_x_118:
[----:B--2---:R2:W3:Y:S02]  /*7c00*/  SYNCS.PHASECHK.TRANS64.TRYWAIT P0, [R0+URZ+0xd8], R5 ;  /* 0x0000d805000075a7 */ /* 0x0044e400080011ff */
[----:B---3--:R-:W-:Y:S05]  /*7c10*/  @!P0 NANOSLEEP.SYNCS 0x989680 ;  /* 0x009896800000895d */ /* 0x008fea0003900000 */
[----:B------:R-:W3:Y:S02]  /*7c20*/  @!P0 SYNCS.PHASECHK.TRANS64 P0, [R0+URZ+0xd8], R5 ;  /* 0x0000d805000085a7 */ /* 0x000ee400080010ff */
[----:B---3--:R-:W-:Y:S05]  /*7c30*/  @!P0 BRA `(.L_x_118) ;  /* 0xfffffffc00f08947 */ /* 0x008fea000383ffff */
[----:B------:R-:W-:Y:S05]  /*7c40*/  BRA `(.L_x_24) ;  /* 0xffffffa0004c7947 */ /* 0x000fea000383ffff */
.L_x_32:
[----:B------:R-:W-:Y:S07]  /*7c50*/  MOV R0, UR9 ;  /* 0x0000000900007c02 */ /* 0x000fee0008000f00 */
.L_x_119:
[----:B-1----:R1:W2:Y:S02]  /*7c60*/  SYNCS.PHASECHK.TRANS64.TRYWAIT P0, [R0+URZ+0xd8], R5 ;  /* 0x0000d805000075a7 */ /* 0x0022a400080011ff */
[----:B--2---:R-:W-:Y:S05]  /*7c70*/  @!P0 NANOSLEEP.SYNCS 0x989680 ;  /* 0x009896800000895d */ /* 0x004fea0003900000 */
[----:B------:R-:W2:Y:S02]  /*7c80*/  @!P0 SYNCS.PHASECHK.TRANS64 P0, [R0+URZ+0xd8], R5 ;  /* 0x0000d805000085a7 */ /* 0x000ea400080010ff */
[----:B--2---:R-:W-:Y:S05]  /*7c90*/  @!P0 BRA `(.L_x_119) ;  /* 0xfffffffc00f08947 */ /* 0x004fea000383ffff */
[----:B------:R-:W-:Y:S05]  /*7ca0*/  BRA `(.L_x_31) ;  /* 0xffffffa400e47947 */ /* 0x000fea000383ffff */
.L_x_37:
[----:B-1----:R-:W-:-:S07]  /*7cb0*/  MOV R0, UR29 ;  /* 0x0000001d00007c02 */ /* 0x002fce0008000f00 */
.L_x_120:
[----:B-1----:R1:W2:Y:S02]  /*7cc0*/  SYNCS.PHASECHK.TRANS64.TRYWAIT P0, [R0+URZ+0x1d0], R4 ;  /* 0x0001d004000075a7 */ /* 0x0022a400080011ff */
[----:B--2---:R-:W-:Y:S05]  /*7cd0*/  @!P0 NANOSLEEP.SYNCS 0x989680 ;  /* 0x009896800000895d */ /* 0x004fea0003900000 */
[----:B------:R-:W2:Y:S02]  /*7ce0*/  @!P0 SYNCS.PHASECHK.TRANS64 P0, [R0+URZ+0x1d0], R4 ;  /* 0x0001d004000085a7 */ /* 0x000ea400080010ff */
[----:B--2---:R-:W-:Y:S05]  /*7cf0*/  @!P0 BRA `(.L_x_120) ;  /* 0xfffffffc00f08947 */ /* 0x004fea000383ffff */
[----:B------:R-:W-:Y:S05]  /*7d00*/  BRA `(.L_x_121) ;  /* 0xffffffa800c47947 */ /* 0x000fea000383ffff */
.L_x_41:
[----:B------:R-:W-:-:S07]  /*7d10*/  MOV R0, UR4 ;  /* 0x0000000400007c02 */ /* 0x000fce0008000f00 */
.L_x_122:
[----:B-1----:R1:W2:Y:S02]  /*7d20*/  SYNCS.PHASECHK.TRANS64.TRYWAIT P0, [R0+URZ], R2 ;  /* 0x00000002000075a7 */ /* 0x0022a400080011ff */
[----:B--2---:R-:W-:Y:S05]  /*7d30*/  @!P0 NANOSLEEP.SYNCS 0x989680 ;  /* 0x009896800000895d */ /* 0x004fea0003900000 */
[----:B------:R-:W2:Y:S02]  /*7d40*/  @!P0 SYNCS.PHASECHK.TRANS64 P0, [R0+URZ], R2 ;  /* 0x00000002000085a7 */ /* 0x000ea400080010ff */
[----:B--2---:R-:W-:Y:S05]  /*7d50*/  @!P0 BRA `(.L_x_122) ;  /* 0xfffffffc00f08947 */ /* 0x004fea000383ffff */
[----:B------:R-:W-:Y:S05]  /*7d60*/  BRA `(.L_x_123) ;  /* 0xffffffb000587947 */ /* 0x000fea000383ffff */
.L_x_42:
[----:B------:R-:W-:-:S07]  /*7d70*/  MOV R0, UR5 ;  /* 0x0000000500007c02 */ /* 0x000fce0008000f00 */
.L_x_124:
[----:B-1----:R1:W2:Y:S02]  /*7d80*/  SYNCS.PHASECHK.TRANS64.TRYWAIT P0, [R0+URZ], R3 ;  /* 0x00000003000075a7 */ /* 0x0022a400080011ff */
[----:B--2---:R-:W-:Y:S05]  /*7d90*/  @!P0 NANOSLEEP.SYNCS 0x989680 ;  /* 0x009896800000895d */ /* 0x004fea0003900000 */
[----:B------:R-:W2:Y:S02]  /*7da0*/  @!P0 SYNCS.PHASECHK.TRANS64 P0, [R0+URZ], R3 ;  /* 0x00000003000085a7 */ /* 0x000ea400080010ff */
[----:B--2---:R-:W-:Y:S05]  /*7db0*/  @!P0 BRA `(.L_x_124) ;  /* 0xfffffffc00f08947 */ /* 0x004fea000383ffff */
[----:B------:R-:W-:Y:S05]  /*7dc0*/  BRA `(.L_x_125) ;  /* 0xffffffb000647947 */ /* 0x000fea000383ffff */
.L_x_43:
[----:B------:R-:W-:-:S07]  /*7dd0*/  MOV R0, UR5 ;  /* 0x0000000500007c02 */ /* 0x000fce0008000f00 */
.L_x_126:
[----:B-1----:R1:W2:Y:S02]  /*7de0*/  SYNCS.PHASECHK.TRANS64.TRYWAIT P0, [R0+URZ], R3 ;  /* 0x00000003000075a7 */ /* 0x0022a400080011ff */
[----:B--2---:R-:W-:Y:S05]  /*7df0*/  @!P0 NANOSLEEP.SYNCS 0x989680 ;  /* 0x009896800000895d */ /* 0x004fea0003900000 */
[----:B------:R-:W2:Y:S02]  /*7e00*/  @!P0 SYNCS.PHASECHK.TRANS64 P0, [R0+URZ], R3 ;  /* 0x00000003000085a7 */ /* 0x000ea400080010ff */
[----:B--2---:R-:W-:Y:S05]  /*7e10*/  @!P0 BRA `(.L_x_126) ;  /* 0xfffffffc00f08947 */ /* 0x004fea000383ffff */
[----:B------:R-:W-:Y:S05]  /*7e20*/  BRA `(.L_x_127) ;  /* 0xffffffb000707947 */ /* 0x000fea000383ffff */
.L_x_44:
[----:B------:R-:W-:-:S07]  /*7e30*/  MOV R0, UR5 ;  /* 0x0000000500007c02 */ /* 0x000fce0008000f00 */
.L_x_128:
[----:B-1----:R1:W2:Y:S02]  /*7e40*/  SYNCS.PHASECHK.TRANS64.TRYWAIT P0, [R0+URZ], R3 ;  /* 0x00000003000075a7 */ /* 0x0022a400080011ff */
[----:B--2---:R-:W-:Y:S05]  /*7e50*/  @!P0 NANOSLEEP.SYNCS 0x989680 ;  /* 0x009896800000895d */ /* 0x004fea0003900000 */
[----:B------:R-:W2:Y:S02]  /*7e60*/  @!P0 SYNCS.PHASECHK.TRANS64 P0, [R0+URZ], R3 ;  /* 0x00000003000085a7 */ /* 0x000ea400080010ff */
[----:B--2---:R-:W-:Y:S05]  /*7e70*/  @!P0 BRA `(.L_x_128) ;  /* 0xfffffffc00f08947 */ /* 0x004fea000383ffff */
[----:B------:R-:W-:Y:S05]  /*7e80*/  BRA `(.L_x_129) ;  /* 0xffffffb0007c7947 */ /* 0x000fea000383ffff */
.L_x_45:
[----:B------:R-:W-:-:S07]  /*7e90*/  MOV R0, UR5 ;  /* 0x0000000500007c02 */ /* 0x000fce0008000f00 */
.L_x_130:
[----:B-1----:R1:W2:Y:S02]  /*7ea0*/  SYNCS.PHASECHK.TRANS64.TRYWAIT P0, [R0+URZ], R3 ;  /* 0x00000003000075a7 */ /* 0x0022a400080011ff */
[----:B--2---:R-:W-:Y:S05]  /*7eb0*/  @!P0 NANOSLEEP.SYNCS 0x989680 ;  /* 0x009896800000895d */ /* 0x004fea0003900000 */
[----:B------:R-:W2:Y:S02]  /*7ec0*/  @!P0 SYNCS.PHASECHK.TRANS64 P0, [R0+URZ], R3 ;  /* 0x00000003000085a7 */ /* 0x000ea400080010ff */
[----:B--2---:R-:W-:Y:S05]  /*7ed0*/  @!P0 BRA `(.L_x_130) ;  /* 0xfffffffc00f08947 */ /* 0x004fea000383ffff */
[----:B------:R-:W-:Y:S05]  /*7ee0*/  BRA `(.L_x_131) ;  /* 0xffffffb000887947 */ /* 0x000fea000383ffff */
.L_x_46:
[----:B------:R-:W-:-:S07]  /*7ef0*/  MOV R0, UR5 ;  /* 0x0000000500007c02 */ /* 0x000fce0008000f00 */
.L_x_132:
[----:B-1----:R1:W2:Y:S02]  /*7f00*/  SYNCS.PHASECHK.TRANS64.TRYWAIT P0, [R0+URZ], R3 ;  /* 0x00000003000075a7 */ /* 0x0022a400080011ff */
[----:B--2---:R-:W-:Y:S05]  /*7f10*/  @!P0 NANOSLEEP.SYNCS 0x989680 ;  /* 0x009896800000895d */ /* 0x004fea0003900000 */
[----:B------:R-:W2:Y:S02]  /*7f20*/  @!P0 SYNCS.PHASECHK.TRANS64 P0, [R0+URZ], R3 ;  /* 0x00000003000085a7 */ /* 0x000ea400080010ff */
[----:B--2---:R-:W-:Y:S05]  /*7f30*/  @!P0 BRA `(.L_x_132) ;  /* 0xfffffffc00f08947 */ /* 0x004fea000383ffff */
[----:B------:R-:W-:Y:S05]  /*7f40*/  BRA `(.L_x_133) ;  /* 0xffffffb000947947 */ /* 0x000fea000383ffff */
.L_x_47:
[----:B------:R-:W-:-:S07]  /*7f50*/  MOV R0, UR5 ;  /* 0x0000000500007c02 */ /* 0x000fce0008000f00 */
.L_x_134:
[----:B-1----:R1:W2:Y:S02]  /*7f60*/  SYNCS.PHASECHK.TRANS64.TRYWAIT P0, [R0+URZ], R3 ;  /* 0x00000003000075a7 */ /* 0x0022a400080011ff */
[----:B--2---:R-:W-:Y:S05]  /*7f70*/  @!P0 NANOSLEEP.SYNCS 0x989680 ;  /* 0x009896800000895d */ /* 0x004fea0003900000 */
[----:B------:R-:W2:Y:S02]  /*7f80*/  @!P0 SYNCS.PHASECHK.TRANS64 P0, [R0+URZ], R3 ;  /* 0x00000003000085a7 */ /* 0x000ea400080010ff */
[----:B--2---:R-:W-:Y:S05]  /*7f90*/  @!P0 BRA `(.L_x_134) ;  /* 0xfffffffc00f08947 */ /* 0x004fea000383ffff */
[----:B------:R-:W-:Y:S05]  /*7fa0*/  BRA `(.L_x_135) ;  /* 0xffffffb000a07947 */ /* 0x000fea000383ffff */
.L_x_48:
[----:B------:R-:W-:-:S07]  /*7fb0*/  MOV R0, UR5 ;  /* 0x0000000500007c02 */ /* 0x000fce0008000f00 */
.L_x_136:
[----:B-1----:R1:W2:Y:S02]  /*7fc0*/  SYNCS.PHASECHK.TRANS64.TRYWAIT P0, [R0+URZ], R3 ;  /* 0x00000003000075a7 */ /* 0x0022a400080011ff */
[----:B--2---:R-:W-:Y:S05]  /*7fd0*/  @!P0 NANOSLEEP.SYNCS 0x989680 ;  /* 0x009896800000895d */ /* 0x004fea0003900000 */
[----:B------:R-:W2:Y:S02]  /*7fe0*/  @!P0 SYNCS.PHASECHK.TRANS64 P0, [R0+URZ], R3 ;  /* 0x00000003000085a7 */ /* 0x000ea400080010ff */
[----:B--2---:R-:W-:Y:S05]  /*7ff0*/  @!P0 BRA `(.L_x_136) ;  /* 0xfffffffc00f08947 */ /* 0x004fea000383ffff */
[----:B------:R-:W-:Y:S05]  /*8000*/  BRA `(.L_x_137) ;  /* 0xffffffb000ac7947 */ /* 0x000fea000383ffff */
.L_x_49:
[----:B------:R-:W-:-:S07]  /*8010*/  MOV R0, UR5 ;  /* 0x0000000500007c02 */ /* 0x000fce0008000f00 */
.L_x_138:
[----:B-1----:R1:W2:Y:S02]  /*8020*/  SYNCS.PHASECHK.TRANS64.TRYWAIT P0, [R0+URZ], R3 ;  /* 0x00000003000075a7 */ /* 0x0022a400080011ff */
[----:B--2---:R-:W-:Y:S05]  /*8030*/  @!P0 NANOSLEEP.SYNCS 0x989680 ;  /* 0x009896800000895d */ /* 0x004fea0003900000 */
[----:B------:R-:W2:Y:S02]  /*8040*/  @!P0 SYNCS.PHASECHK.TRANS64 P0, [R0+URZ], R3 ;  /* 0x00000003000085a7 */ /* 0x000ea400080010ff */
[----:B--2---:R-:W-:Y:S05]  /*8050*/  @!P0 BRA `(.L_x_138) ;  /* 0xfffffffc00f08947 */ /* 0x004fea000383ffff */
[----:B------:R-:W-:Y:S05]  /*8060*/  BRA `(.L_x_139) ;  /* 0xffffffb000b87947 */ /* 0x000fea000383ffff */
.L_x_50:
[----:B------:R-:W-:-:S07]  /*8070*/  MOV R0, UR5 ;  /* 0x0000000500007c02 */ /* 0x000fce0008000f00 */
.L_x_140:
[----:B-1----:R1:W2:Y:S02]  /*8080*/  SYNCS.PHASECHK.TRANS64.TRYWAIT P0, [R0+URZ], R3 ;  /* 0x00000003000075a7 */ /* 0x0022a400080011ff */
[----:B--2---:R-:W-:Y:S05]  /*8090*/  @!P0 NANOSLEEP.SYNCS 0x989680 ;  /* 0x009896800000895d */ /* 0x004fea0003900000 */
[----:B------:R-:W2:Y:S02]  /*80a0*/  @!P0 SYNCS.PHASECHK.TRANS64 P0, [R0+URZ], R3 ;  /* 0x00000003000085a7 */ /* 0x000ea400080010ff */
[----:B--2---:R-:W-:Y:S05]  /*80b0*/  @!P0 BRA `(.L_x_140) ;  /* 0xfffffffc00f08947 */ /* 0x004fea000383ffff */
[----:B------:R-:W-:Y:S05]  /*80c0*/  BRA `(.L_x_141) ;  /* 0xffffffb000c47947 */ /* 0x000fea000383ffff */
.L_x_51:
[----:B------:R-:W-:-:S07]  /*80d0*/  MOV R0, UR5 ;  /* 0x0000000500007c02 */ /* 0x000fce0008000f00 */
.L_x_142:
[----:B-1----:R1:W2:Y:S02]  /*80e0*/  SYNCS.PHASECHK.TRANS64.TRYWAIT P0, [R0+URZ], R3 ;  /* 0x00000003000075a7 */ /* 0x0022a400080011ff */
[----:B--2---:R-:W-:Y:S05]  /*80f0*/  @!P0 NANOSLEEP.SYNCS 0x989680 ;  /* 0x009896800000895d */ /* 0x004fea0003900000 */
[----:B------:R-:W2:Y:S02]  /*8100*/  @!P0 SYNCS.PHASECHK.TRANS64 P0, [R0+URZ], R3 ;  /* 0x00000003000085a7 */ /* 0x000ea400080010ff */
[----:B--2---:R-:W-:Y:S05]  /*8110*/  @!P0 BRA `(.L_x_142) ;  /* 0xfffffffc00f08947 */ /* 0x004fea000383ffff */
[----:B------:R-:W-:Y:S05]  /*8120*/  BRA `(.L_x_143) ;  /* 0xffffffb000d07947 */ /* 0x000fea000383ffff */
.L_x_52:
[----:B------:R-:W-:-:S07]  /*8130*/  MOV R0, UR5 ;  /* 0x0000000500007c02 */ /* 0x000fce0008000f00 */
.L_x_144:
[----:B-1----:R1:W2:Y:S02]  /*8140*/  SYNCS.PHASECHK.TRANS64.TRYWAIT P0, [R0+URZ], R3 ;  /* 0x00000003000075a7 */ /* 0x0022a400080011ff */
[----:B--2---:R-:W-:Y:S05]  /*8150*/  @!P0 NANOSLEEP.SYNCS 0x989680 ;  /* 0x009896800000895d */ /* 0x004fea0003900000 */
[----:B------:R-:W2:Y:S02]  /*8160*/  @!P0 SYNCS.PHASECHK.TRANS64 P0, [R0+URZ], R3 ;  /* 0x00000003000085a7 */ /* 0x000ea400080010ff */
[----:B--2---:R-:W-:Y:S05]  /*8170*/  @!P0 BRA `(.L_x_144) ;  /* 0xfffffffc00f08947 */ /* 0x004fea000383ffff */
[----:B------:R-:W-:Y:S05]  /*8180*/  BRA `(.L_x_145) ;  /* 0xffffffb000dc7947 */ /* 0x000fea000383ffff */
.L_x_53:
[----:B------:R-:W-:-:S07]  /*8190*/  MOV R0, UR5 ;  /* 0x0000000500007c02 */ /* 0x000fce0008000f00 */
.L_x_146:
[----:B-1----:R1:W2:Y:S02]  /*81a0*/  SYNCS.PHASECHK.TRANS64.TRYWAIT P0, [R0+URZ], R3 ;  /* 0x00000003000075a7 */ /* 0x0022a400080011ff */
[----:B--2---:R-:W-:Y:S05]  /*81b0*/  @!P0 NANOSLEEP.SYNCS 0x989680 ;  /* 0x009896800000895d */ /* 0x004fea0003900000 */
[----:B------:R-:W2:Y:S02]  /*81c0*/  @!P0 SYNCS.PHASECHK.TRANS64 P0, [R0+URZ], R3 ;  /* 0x00000003000085a7 */ /* 0x000ea400080010ff */
[----:B--2---:R-:W-:Y:S05]  /*81d0*/  @!P0 BRA `(.L_x_146) ;  /* 0xfffffffc00f08947 */ /* 0x004fea000383ffff */
[----:B------:R-:W-:Y:S05]  /*81e0*/  BRA `(.L_x_147) ;  /* 0xffffffb000e87947 */ /* 0x000fea000383ffff */
.L_x_54:
[----:B------:R-:W-:-:S07]  /*81f0*/  MOV R0, UR5 ;  /* 0x0000000500007c02 */ /* 0x000fce0008000f00 */
.L_x_148:
[----:B-1----:R1:W2:Y:S02]  /*8200*/  SYNCS.PHASECHK.TRANS64.TRYWAIT P0, [R0+URZ], R3 ;  /* 0x00000003000075a7 */ /* 0x0022a400080011ff */
[----:B--2---:R-:W-:Y:S05]  /*8210*/  @!P0 NANOSLEEP.SYNCS 0x989680 ;  /* 0x009896800000895d */ /* 0x004fea0003900000 */
[----:B------:R-:W2:Y:S02]  /*8220*/  @!P0 SYNCS.PHASECHK.TRANS64 P0, [R0+URZ], R3 ;  /* 0x00000003000085a7 */ /* 0x000ea400080010ff */
[----:B--2---:R-:W-:Y:S05]  /*8230*/  @!P0 BRA `(.L_x_148) ;  /* 0xfffffffc00f08947 */ /* 0x004fea000383ffff */
[----:B------:R-:W-:Y:S05]  /*8240*/  BRA `(.L_x_149) ;  /* 0xffffffb000f47947 */ /* 0x000fea000383ffff */
.L_x_55:
[----:B------:R-:W-:-:S07]  /*8250*/  MOV R0, UR5 ;  /* 0x0000000500007c02 */ /* 0x000fce0008000f00 */
.L_x_150:
[----:B-1----:R1:W2:Y:S02]  /*8260*/  SYNCS.PHASECHK.TRANS64.TRYWAIT P0, [R0+URZ], R3 ;  /* 0x00000003000075a7 */ /* 0x0022a400080011ff */
[----:B--2---:R-:W-:Y:S05]  /*8270*/  @!P0 NANOSLEEP.SYNCS 0x989680 ;  /* 0x009896800000895d */ /* 0x004fea0003900000 */
[----:B------:R-:W2:Y:S02]  /*8280*/  @!P0 SYNCS.PHASECHK.TRANS64 P0, [R0+URZ], R3 ;  /* 0x00000003000085a7 */ /* 0x000ea400080010ff */
[----:B--2---:R-:W-:Y:S05]  /*8290*/  @!P0 BRA `(.L_x_150) ;  /* 0xfffffffc00f08947 */ /* 0x004fea000383ffff */
[----:B------:R-:W-:Y:S05]  /*82a0*/  BRA `(.L_x_151) ;  /* 0xffffffb400007947 */ /* 0x000fea000383ffff */
.L_x_56:
[----:B------:R-:W-:-:S07]  /*82b0*/  MOV R0, UR5 ;  /* 0x0000000500007c02 */ /* 0x000fce0008000f00 */
.L_x_152:
[----:B-1----:R1:W2:Y:S02]  /*82c0*/  SYNCS.PHASECHK.TRANS64.TRYWAIT P0, [R0+URZ], R3 ;  /* 0x00000003000075a7 */ /* 0x0022a400080011ff */
[----:B--2---:R-:W-:Y:S05]  /*82d0*/  @!P0 NANOSLEEP.SYNCS 0x989680 ;  /* 0x009896800000895d */ /* 0x004fea0003900000 */
[----:B------:R-:W2:Y:S02]  /*82e0*/  @!P0 SYNCS.PHASECHK.TRANS64 P0, [R0+URZ], R3 ;  /* 0x00000003000085a7 */ /* 0x000ea400080010ff */
[----:B--2---:R-:W-:Y:S05]  /*82f0*/  @!P0 BRA `(.L_x_152) ;  /* 0xfffffffc00f08947 */ /* 0x004fea000383ffff */
[----:B------:R-:W-:Y:S05]  /*8300*/  BRA `(.L_x_153) ;  /* 0xffffffb4000c7947 */ /* 0x000fea000383ffff */
.L_x_57:
[----:B------:R-:W-:-:S07]  /*8310*/  MOV R0, UR5 ;  /* 0x0000000500007c02 */ /* 0x000fce0008000f00 */
.L_x_154:
[----:B-1----:R1:W2:Y:S02]  /*8320*/  SYNCS.PHASECHK.TRANS64.TRYWAIT P0, [R0+URZ], R3 ;  /* 0x00000003000075a7 */ /* 0x0022a400080011ff */
[----:B--2---:R-:W-:Y:S05]  /*8330*/  @!P0 NANOSLEEP.SYNCS 0x989680 ;  /* 0x009896800000895d */ /* 0x004fea0003900000 */
[----:B------:R-:W2:Y:S02]  /*8340*/  @!P0 SYNCS.PHASECHK.TRANS64 P0, [R0+URZ], R3 ;  /* 0x00000003000085a7 */ /* 0x000ea400080010ff */
[----:B--2---:R-:W-:Y:S05]  /*8350*/  @!P0 BRA `(.L_x_154) ;  /* 0xfffffffc00f08947 */ /* 0x004fea000383ffff */
[----:B------:R-:W-:Y:S05]  /*8360*/  BRA `(.L_x_155) ;  /* 0xffffffb400187947 */ /* 0x000fea000383ffff */
.L_x_58:
[----:B------:R-:W-:-:S07]  /*8370*/  MOV R0, UR5 ;  /* 0x0000000500007c02 */ /* 0x000fce0008000f00 */
.L_x_156:
[----:B-1----:R1:W2:Y:S02]  /*8380*/  SYNCS.PHASECHK.TRANS64.TRYWAIT P0, [R0+URZ], R3 ;  /* 0x00000003000075a7 */ /* 0x0022a400080011ff */
[----:B--2---:R-:W-:Y:S05]  /*8390*/  @!P0 NANOSLEEP.SYNCS 0x989680 ;  /* 0x009896800000895d */ /* 0x004fea0003900000 */
[----:B------:R-:W2:Y:S02]  /*83a0*/  @!P0 SYNCS.PHASECHK.TRANS64 P0, [R0+URZ], R3 ;  /* 0x00000003000085a7 */ /* 0x000ea400080010ff */
[----:B--2---:R-:W-:Y:S05]  /*83b0*/  @!P0 BRA `(.L_x_156) ;  /* 0xfffffffc00f08947 */ /* 0x004fea000383ffff */
[----:B------:R-:W-:Y:S05]  /*83c0*/  BRA `(.L_x_157) ;  /* 0xffffffb400247947 */ /* 0x000fea000383ffff */
.L_x_59:
[----:B------:R-:W-:-:S07]  /*83d0*/  MOV R0, UR5 ;  /* 0x0000000500007c02 */ /* 0x000fce0008000f00 */
.L_x_158:
[----:B-1----:R1:W2:Y:S02]  /*83e0*/  SYNCS.PHASECHK.TRANS64.TRYWAIT P0, [R0+URZ], R3 ;  /* 0x00000003000075a7 */ /* 0x0022a400080011ff */
[----:B--2---:R-:W-:Y:S05]  /*83f0*/  @!P0 NANOSLEEP.SYNCS 0x989680 ;  /* 0x009896800000895d */ /* 0x004fea0003900000 */
[----:B------:R-:W2:Y:S02]  /*8400*/  @!P0 SYNCS.PHASECHK.TRANS64 P0, [R0+URZ], R3 ;  /* 0x00000003000085a7 */ /* 0x000ea400080010ff */
[----:B--2---:R-:W-:Y:S05]  /*8410*/  @!P0 BRA `(.L_x_158) ;  /* 0xfffffffc00f08947 */ /* 0x004fea000383ffff */
[----:B------:R-:W-:Y:S05]  /*8420*/  BRA `(.L_x_159) ;  /* 0xffffffb400307947 */ /* 0x000fea000383ffff */
.L_x_60:
[----:B------:R-:W-:-:S07]  /*8430*/  MOV R0, UR5 ;  /* 0x0000000500007c02 */ /* 0x000fce0008000f00 */
.L_x_160:
[----:B-1----:R1:W2:Y:S02]  /*8440*/  SYNCS.PHASECHK.TRANS64.TRYWAIT P0, [R0+URZ], R3 ;  /* 0x00000003000075a7 */ /* 0x0022a400080011ff */
[----:B--2---:R-:W-:Y:S05]  /*8450*/  @!P0 NANOSLEEP.SYNCS 0x989680 ;  /* 0x009896800000895d */ /* 0x004fea0003900000 */
[----:B------:R-:W2:Y:S02]  /*8460*/  @!P0 SYNCS.PHASECHK.TRANS64 P0, [R0+URZ], R3 ;  /* 0x00000003000085a7 */ /* 0x000ea400080010ff */
[----:B--2---:R-:W-:Y:S05]  /*8470*/  @!P0 BRA `(.L_x_160) ;  /* 0xfffffffc00f08947 */ /* 0x004fea000383ffff */
[----:B------:R-:W-:Y:S05]  /*8480*/  BRA `(.L_x_161) ;  /* 0xffffffb4003c7947 */ /* 0x000fea000383ffff */
.L_x_61:
[----:B------:R-:W-:-:S07]  /*8490*/  MOV R0, UR5 ;  /* 0x0000000500007c02 */ /* 0x000fce0008000f00 */
.L_x_162:
[----:B-1----:R1:W2:Y:S02]  /*84a0*/  SYNCS.PHASECHK.TRANS64.TRYWAIT P0, [R0+URZ], R3 ;  /* 0x00000003000075a7 */ /* 0x0022a400080011ff */
[----:B--2---:R-:W-:Y:S05]  /*84b0*/  @!P0 NANOSLEEP.SYNCS 0x989680 ;  /* 0x009896800000895d */ /* 0x004fea0003900000 */
[----:B------:R-:W2:Y:S02]  /*84c0*/  @!P0 SYNCS.PHASECHK.TRANS64 P0, [R0+URZ], R3 ;  /* 0x00000003000085a7 */ /* 0x000ea400080010ff */
[----:B--2---:R-:W-:Y:S05]  /*84d0*/  @!P0 BRA `(.L_x_162) ;  /* 0xfffffffc00f08947 */ /* 0x004fea000383ffff */
[----:B------:R-:W-:Y:S05]  /*84e0*/  BRA `(.L_x_163) ;  /* 0xffffffb400487947 */ /* 0x000fea000383ffff */
.L_x_62:
[----:B------:R-:W-:-:S07]  /*84f0*/  MOV R0, UR5 ;  /* 0x0000000500007c02 */ /* 0x000fce0008000f00 */
.L_x_164:
[----:B-1----:R1:W2:Y:S02]  /*8500*/  SYNCS.PHASECHK.TRANS64.TRYWAIT P0, [R0+URZ], R3 ;  /* 0x00000003000075a7 */ /* 0x0022a400080011ff */
[----:B--2---:R-:W-:Y:S05]  /*8510*/  @!P0 NANOSLEEP.SYNCS 0x989680 ;  /* 0x009896800000895d */ /* 0x004fea0003900000 */
[----:B------:R-:W2:Y:S02]  /*8520*/  @!P0 SYNCS.PHASECHK.TRANS64 P0, [R0+URZ], R3 ;  /* 0x00000003000085a7 */ /* 0x000ea400080010ff */
[----:B--2---:R-:W-:Y:S05]  /*8530*/  @!P0 BRA `(.L_x_164) ;  /* 0xfffffffc00f08947 */ /* 0x004fea000383ffff */
[----:B------:R-:W-:Y:S05]  /*8540*/  BRA `(.L_x_165) ;  /* 0xffffffb400547947 */ /* 0x000fea000383ffff */
.L_x_63:
[----:B------:R-:W-:-:S07]  /*8550*/  MOV R0, UR5 ;  /* 0x0000000500007c02 */ /* 0x000fce0008000f00 */
.L_x_166:
[----:B-1----:R1:W2:Y:S02]  /*8560*/  SYNCS.PHASECHK.TRANS64.TRYWAIT P0, [R0+URZ], R3 ;  /* 0x00000003000075a7 */ /* 0x0022a400080011ff */
[----:B--2---:R-:W-:Y:S05]  /*8570*/  @!P0 NANOSLEEP.SYNCS 0x989680 ;  /* 0x009896800000895d */ /* 0x004fea0003900000 */
[----:B------:R-:W2:Y:S02]  /*8580*/  @!P0 SYNCS.PHASECHK.TRANS64 P0, [R0+URZ], R3 ;  /* 0x00000003000085a7 */ /* 0x000ea400080010ff */
[----:B--2---:R-:W-:Y:S05]  /*8590*/  @!P0 BRA `(.L_x_166) ;  /* 0xfffffffc00f08947 */ /* 0x004fea000383ffff */
[----:B------:R-:W-:Y:S05]  /*85a0*/  BRA `(.L_x_167) ;  /* 0xffffffb400607947 */ /* 0x000fea000383ffff */
.L_x_64:
[----:B------:R-:W-:-:S07]  /*85b0*/  MOV R0, UR5 ;  /* 0x0000000500007c02 */ /* 0x000fce0008000f00 */
.L_x_168:
[----:B-1----:R1:W2:Y:S02]  /*85c0*/  SYNCS.PHASECHK.TRANS64.TRYWAIT P0, [R0+URZ], R3 ;  /* 0x00000003000075a7 */ /* 0x0022a400080011ff */
[----:B--2---:R-:W-:Y:S05]  /*85d0*/  @!P0 NANOSLEEP.SYNCS 0x989680 ;  /* 0x009896800000895d */ /* 0x004fea0003900000 */
[----:B------:R-:W2:Y:S02]  /*85e0*/  @!P0 SYNCS.PHASECHK.TRANS64 P0, [R0+URZ], R3 ;  /* 0x00000003000085a7 */ /* 0x000ea400080010ff */
[----:B--2---:R-:W-:Y:S05]  /*85f0*/  @!P0 BRA `(.L_x_168) ;  /* 0xfffffffc00f08947 */ /* 0x004fea000383ffff */
[----:B------:R-:W-:Y:S05]  /*8600*/  BRA `(.L_x_169) ;  /* 0xffffffb4006c7947 */ /* 0x000fea000383ffff */
.L_x_65:
[----:B------:R-:W-:-:S07]  /*8610*/  MOV R0, UR5 ;  /* 0x0000000500007c02 */ /* 0x000fce0008000f00 */
.L_x_170:
[----:B-1----:R1:W2:Y:S02]  /*8620*/  SYNCS.PHASECHK.TRANS64.TRYWAIT P0, [R0+URZ], R3 ;  /* 0x00000003000075a7 */ /* 0x0022a400080011ff */
[----:B--2---:R-:W-:Y:S05]  /*8630*/  @!P0 NANOSLEEP.SYNCS 0x989680 ;  /* 0x009896800000895d */ /* 0x004fea0003900000 */
[----:B------:R-:W2:Y:S02]  /*8640*/  @!P0 SYNCS.PHASECHK.TRANS64 P0, [R0+URZ], R3 ;  /* 0x00000003000085a7 */ /* 0x000ea400080010ff */
[----:B--2---:R-:W-:Y:S05]  /*8650*/  @!P0 BRA `(.L_x_170) ;  /* 0xfffffffc00f08947 */ /* 0x004fea000383ffff */
[----:B------:R-:W-:Y:S05]  /*8660*/  BRA `(.L_x_171) ;  /* 0xffffffb400787947 */ /* 0x000fea000383ffff */
.L_x_66:
[----:B------:R-:W-:-:S07]  /*8670*/  MOV R0, UR5 ;  /* 0x0000000500007c02 */ /* 0x000fce0008000f00 */
.L_x_172:
[----:B-1----:R1:W2:Y:S02]  /*8680*/  SYNCS.PHASECHK.TRANS64.TRYWAIT P0, [R0+URZ], R3 ;  /* 0x00000003000075a7 */ /* 0x0022a400080011ff */
[----:B--2---:R-:W-:Y:S05]  /*8690*/  @!P0 NANOSLEEP.SYNCS 0x989680 ;  /* 0x009896800000895d */ /* 0x004fea0003900000 */
[----:B------:R-:W2:Y:S02]  /*86a0*/  @!P0 SYNCS.PHASECHK.TRANS64 P0, [R0+URZ], R3 ;  /* 0x00000003000085a7 */ /* 0x000ea400080010ff */
[----:B--2---:R-:W-:Y:S05]  /*86b0*/  @!P0 BRA `(.L_x_172) ;  /* 0xfffffffc00f08947 */ /* 0x004fea000383ffff */
[----:B------:R-:W-:Y:S05]  /*86c0*/  BRA `(.L_x_173) ;  /* 0xffffffb400847947 */ /* 0x000fea000383ffff */
.L_x_69:
[----:B------:R-:W-:-:S07]  /*86d0*/  MOV R4, UR4 ;  /* 0x0000000400047c02 */ /* 0x000fce0008000f00 */
.L_x_174:
[----:B--2---:R2:W3:Y:S02]  /*86e0*/  SYNCS.PHASECHK.TRANS64.TRYWAIT P1, [R4+URZ+0x1d8], R6 ;  /* 0x0001d806040075a7 */ /* 0x0044e400080211ff */
[----:B---3--:R-:W-:Y:S05]  /*86f0*/  @!P1 NANOSLEEP.SYNCS 0x989680 ;  /* 0x009896800000995d */ /* 0x008fea0003900000 */
[----:B------:R-:W3:Y:S02]  /*8700*/  @!P1 SYNCS.PHASECHK.TRANS64 P1, [R4+URZ+0x1d8], R6 ;  /* 0x0001d806040095a7 */ /* 0x000ee400080210ff */
[----:B---3--:R-:W-:Y:S05]  /*8710*/  @!P1 BRA `(.L_x_174) ;  /* 0xfffffffc00f09947 */ /* 0x008fea000383ffff */
[----:B------:R-:W-:Y:S05]  /*8720*/  BRA `(.L_x_175) ;  /* 0xffffffb400f07947 */ /* 0x000fea000383ffff */
.L_x_70:
[----:B--2---:R-:W-:-:S07]  /*8730*/  MOV R4, UR4 ;  /* 0x0000000400047c02 */ /* 0x004fce0008000f00 */
.L_x_176:
[----:B--2---:R2:W3:Y:S02]  /*8740*/  SYNCS.PHASECHK.TRANS64.TRYWAIT P1, [R4+URZ+0x1d0], R5 ;  /* 0x0001d005040075a7 */ /* 0x0044e400080211ff */
[----:B---3--:R-:W-:Y:S05]  /*8750*/  @!P1 NANOSLEEP.SYNCS 0x989680 ;  /* 0x009896800000995d */ /* 0x008fea0003900000 */
[----:B------:R-:W3:Y:S02]  /*8760*/  @!P1 SYNCS.PHASECHK.TRANS64 P1, [R4+URZ+0x1d0], R5 ;  /* 0x0001d005040095a7 */ /* 0x000ee400080210ff */
[----:B---3--:R-:W-:Y:S05]  /*8770*/  @!P1 BRA `(.L_x_176) ;  /* 0xfffffffc00f09947 */ /* 0x008fea000383ffff */
[----:B------:R-:W-:Y:S05]  /*8780*/  BRA `(.L_x_177) ;  /* 0xffffffb400f87947 */ /* 0x000fea000383ffff */
.L_x_78:
[----:B------:R-:W-:-:S07]  /*8790*/  MOV R0, UR18 ;  /* 0x0000001200007c02 */ /* 0x000fce0008000f00 */
.L_x_178:
[----:B-1----:R1:W2:Y:S02]  /*87a0*/  SYNCS.PHASECHK.TRANS64.TRYWAIT P0, [R0+URZ+0x1d0], R4 ;  /* 0x0001d004000075a7 */ /* 0x0022a400080011ff */
[----:B--2---:R-:W-:Y:S05]  /*87b0*/  @!P0 NANOSLEEP.SYNCS 0x989680 ;  /* 0x009896800000895d */ /* 0x004fea0003900000 */
[----:B------:R-:W2:Y:S02]  /*87c0*/  @!P0 SYNCS.PHASECHK.TRANS64 P0, [R0+URZ+0x1d0], R4 ;  /* 0x0001d004000085a7 */ /* 0x000ea400080010ff */
[----:B--2---:R-:W-:Y:S05]  /*87d0*/  @!P0 BRA `(.L_x_178) ;  /* 0xfffffffc00f08947 */ /* 0x004fea000383ffff */
[----:B------:R-:W-:Y:S05]  /*87e0*/  BRA `(.L_x_179) ;  /* 0xffffffbc007c7947 */ /* 0x000fea000383ffff */
.L_x_79:
[----:B------:R-:W-:-:S07]  /*87f0*/  MOV R4, UR23 ;  /* 0x0000001700047c02 */ /* 0x000fce0008000f00 */
.L_x_180:
[----:B-1----:R1:W2:Y:S02]  /*8800*/  SYNCS.PHASECHK.TRANS64.TRYWAIT P0, [R4+URZ+0x1f0], R0 ;  /* 0x0001f000040075a7 */ /* 0x0022a400080011ff */
[----:B--2---:R-:W-:Y:S05]  /*8810*/  @!P0 NANOSLEEP.SYNCS 0x989680 ;  /* 0x009896800000895d */ /* 0x004fea0003900000 */
[----:B------:R-:W2:Y:S02]  /*8820*/  @!P0 SYNCS.PHASECHK.TRANS64 P0, [R4+URZ+0x1f0], R0 ;  /* 0x0001f000040085a7 */ /* 0x000ea400080010ff */
[----:B--2---:R-:W-:Y:S05]  /*8830*/  @!P0 BRA `(.L_x_180) ;  /* 0xfffffffc00f08947 */ /* 0x004fea000383ffff */
[----:B------:R-:W-:Y:S05]  /*8840*/  BRA `(.L_x_181) ;  /* 0xffffffbc00987947 */ /* 0x000fea000383ffff */
.L_x_82:
[----:B-1----:R-:W-:Y:S07]  /*8850*/  MOV R0, UR16 ;  /* 0x0000001000007c02 */ /* 0x002fee0008000f00 */
.L_x_182:
[----:B-1----:R1:W2:Y:S02]  /*8860*/  SYNCS.PHASECHK.TRANS64.TRYWAIT P0, [R0+URZ], R5 ;  /* 0x00000005000075a7 */ /* 0x0022a400080011ff */
[----:B--2---:R-:W-:Y:S05]  /*8870*/  @!P0 NANOSLEEP.SYNCS 0x989680 ;  /* 0x009896800000895d */ /* 0x004fea0003900000 */
[----:B------:R-:W2:Y:S02]  /*8880*/  @!P0 SYNCS.PHASECHK.TRANS64 P0, [R0+URZ], R5 ;  /* 0x00000005000085a7 */ /* 0x000ea400080010ff */
[----:B--2---:R-:W-:Y:S05]  /*8890*/  @!P0 BRA `(.L_x_182) ;  /* 0xfffffffc00f08947 */ /* 0x004fea000383ffff */
[----:B------:R-:W-:Y:S05]  /*88a0*/  BRA `(.L_x_81) ;  /* 0xffffffbc00bc7947 */ /* 0x000fea000383ffff */
.L_x_85:
[----:B------:R-:W-:-:S07]  /*88b0*/  MOV R0, UR4 ;  /* 0x0000000400007c02 */ /* 0x000fce0008000f00 */
.L_x_183:
[----:B-1----:R1:W3:Y:S02]  /*88c0*/  SYNCS.PHASECHK.TRANS64.TRYWAIT P0, [R0+URZ], R3 ;  /* 0x00000003000075a7 */ /* 0x0022e400080011ff */
[----:B---3--:R-:W-:Y:S05]  /*88d0*/  @!P0 NANOSLEEP.SYNCS 0x989680 ;  /* 0x009896800000895d */ /* 0x008fea0003900000 */
[----:B------:R-:W3:Y:S02]  /*88e0*/  @!P0 SYNCS.PHASECHK.TRANS64 P0, [R0+URZ], R3 ;  /* 0x00000003000085a7 */ /* 0x000ee400080010ff */
[----:B---3--:R-:W-:Y:S05]  /*88f0*/  @!P0 BRA `(.L_x_183) ;  /* 0xfffffffc00f08947 */ /* 0x008fea000383ffff */
[----:B------:R-:W-:Y:S05]  /*8900*/  BRA `(.L_x_184) ;  /* 0xffffffc000887947 */ /* 0x000fea000383ffff */
.L_x_86:
[----:B------:R-:W-:-:S07]  /*8910*/  MOV R0, UR4 ;  /* 0x0000000400007c02 */ /* 0x000fce0008000f00 */
.L_x_185:
[----:B-1----:R1:W2:Y:S02]  /*8920*/  SYNCS.PHASECHK.TRANS64.TRYWAIT P0, [R0+URZ], R3 ;  /* 0x00000003000075a7 */ /* 0x0022a400080011ff */
[----:B--2---:R-:W-:Y:S05]  /*8930*/  @!P0 NANOSLEEP.SYNCS 0x989680 ;  /* 0x009896800000895d */ /* 0x004fea0003900000 */
[----:B------:R-:W2:Y:S02]  /*8940*/  @!P0 SYNCS.PHASECHK.TRANS64 P0, [R0+URZ], R3 ;  /* 0x00000003000085a7 */ /* 0x000ea400080010ff */
[----:B--2---:R-:W-:Y:S05]  /*8950*/  @!P0 BRA `(.L_x_185) ;  /* 0xfffffffc00f08947 */ /* 0x004fea000383ffff */
[----:B------:R-:W-:Y:S05]  /*8960*/  BRA `(.L_x_186) ;  /* 0xffffffc000947947 */ /* 0x000fea000383ffff */
.L_x_91:
[----:B------:R-:W-:Y:S07]  /*8970*/  MOV R0, UR28 ;  /* 0x0000001c00007c02 */ /* 0x000fee0008000f00 */
.L_x_187:
[----:B-1----:R1:W2:Y:S02]  /*8980*/  SYNCS.PHASECHK.TRANS64.TRYWAIT P0, [R0+URZ+0x1d0], R3 ;  /* 0x0001d003000075a7 */ /* 0x0022a400080011ff */
[----:B--2---:R-:W-:Y:S05]  /*8990*/  @!P0 NANOSLEEP.SYNCS 0x989680 ;  /* 0x009896800000895d */ /* 0x004fea0003900000 */
[----:B------:R-:W2:Y:S02]  /*89a0*/  @!P0 SYNCS.PHASECHK.TRANS64 P0, [R0+URZ+0x1d0], R3 ;  /* 0x0001d003000085a7 */ /* 0x000ea400080010ff */
[----:B--2---:R-:W-:Y:S05]  /*89b0*/  @!P0 BRA `(.L_x_187) ;  /* 0xfffffffc00f08947 */ /* 0x004fea000383ffff */
[----:B------:R-:W-:Y:S05]  /*89c0*/  BRA `(.L_x_188) ;  /* 0xffffffc400bc7947 */ /* 0x000fea000383ffff */
.L_x_94:
[----:B------:R-:W-:Y:S07]  /*89d0*/  MOV R0, UR28 ;  /* 0x0000001c00007c02 */ /* 0x000fee0008000f00 */
.L_x_189:
[----:B-1----:R1:W2:Y:S02]  /*89e0*/  SYNCS.PHASECHK.TRANS64.TRYWAIT P0, [R0+URZ+0x1c8], R8 ;  /* 0x0001c808000075a7 */ /* 0x0022a400080011ff */
[----:B--2---:R-:W-:Y:S05]  /*89f0*/  @!P0 NANOSLEEP.SYNCS 0x989680 ;  /* 0x009896800000895d */ /* 0x004fea0003900000 */
[----:B------:R-:W2:Y:S02]  /*8a00*/  @!P0 SYNCS.PHASECHK.TRANS64 P0, [R0+URZ+0x1c8], R8 ;  /* 0x0001c808000085a7 */ /* 0x000ea400080010ff */
[----:B--2---:R-:W-:Y:S05]  /*8a10*/  @!P0 BRA `(.L_x_189) ;  /* 0xfffffffc00f08947 */ /* 0x004fea000383ffff */
[----:B------:R-:W-:Y:S05]  /*8a20*/  BRA `(.L_x_93) ;  /* 0xffffffcc001c7947 */ /* 0x000fea000383ffff */
.L_x_97:
[----:B-1----:R-:W-:Y:S07]  /*8a30*/  MOV R0, UR28 ;  /* 0x0000001c00007c02 */ /* 0x002fee0008000f00 */
.L_x_190:
[----:B-1----:R1:W2:Y:S02]  /*8a40*/  SYNCS.PHASECHK.TRANS64.TRYWAIT P2, [R0+URZ+0x1b8], R3 ;  /* 0x0001b803000075a7 */ /* 0x0022a400080411ff */
[----:B--2---:R-:W-:Y:S05]  /*8a50*/  @!P2 NANOSLEEP.SYNCS 0x989680 ;  /* 0x009896800000a95d */ /* 0x004fea0003900000 */
[----:B------:R-:W2:Y:S02]  /*8a60*/  @!P2 SYNCS.PHASECHK.TRANS64 P2, [R0+URZ+0x1b8], R3 ;  /* 0x0001b8030000a5a7 */ /* 0x000ea400080410ff */
[----:B--2---:R-:W-:Y:S05]  /*8a70*/  @!P2 BRA `(.L_x_190) ;  /* 0xfffffffc00f0a947 */ /* 0x004fea000383ffff */
[----:B------:R-:W-:Y:S05]  /*8a80*/  BRA `(.L_x_191) ;  /* 0xffffffcc00787947 */ /* 0x000fea000383ffff */
.L_x_100:
[----:B------:R-:W-:Y:S07]  /*8a90*/  MOV R0, UR43 ;  /* 0x0000002b00007c02 */ /* 0x000fee0008000f00 */
.L_x_192:
[----:B-1----:R1:W2:Y:S02]  /*8aa0*/  SYNCS.PHASECHK.TRANS64.TRYWAIT P0, [R0+URZ+0x1d0], R2 ;  /* 0x0001d002000075a7 */ /* 0x0022a400080011ff */
[----:B--2---:R-:W-:Y:S05]  /*8ab0*/  @!P0 NANOSLEEP.SYNCS 0x989680 ;  /* 0x009896800000895d */ /* 0x004fea0003900000 */
[----:B------:R-:W2:Y:S02]  /*8ac0*/  @!P0 SYNCS.PHASECHK.TRANS64 P0, [R0+URZ+0x1d0], R2 ;  /* 0x0001d002000085a7 */ /* 0x000ea400080010ff */
[----:B--2---:R-:W-:Y:S05]  /*8ad0*/  @!P0 BRA `(.L_x_192) ;  /* 0xfffffffc00f08947 */ /* 0x004fea000383ffff */
[----:B------:R-:W-:Y:S05]  /*8ae0*/  BRA `(.L_x_193) ;  /* 0xffffffd4002c7947 */ /* 0x000fea000383ffff */
.L_x_111:
[----:B-1----:R-:W-:Y:S04]  /*8af0*/  MOV R3, UR43 ;  /* 0x0000002b00037c02 */ /* 0x002fe80008000f00 */
[----:B------:R1:W2:Y:S03]  /*8b00*/  SYNCS.PHASECHK.TRANS64.TRYWAIT P1, [R3+URZ+0x1b0], R4 ;  /* 0x0001b004030075a7 */ /* 0x0002a600080211ff */
[----:B--2---:R-:W-:Y:S05]  /*8b10*/  @!P1 NANOSLEEP.SYNCS 0x989680 ;  /* 0x009896800000995d */ /* 0x004fea0003900000 */
[----:B------:R-:W2:Y:S02]  /*8b20*/  @!P1 SYNCS.PHASECHK.TRANS64 P1, [R3+URZ+0x1b0], R4 ;  /* 0x0001b004030095a7 */ /* 0x000ea400080210ff */
[----:B--2---:R-:W-:Y:S05]  /*8b30*/  @!P1 BRA `(.L_x_111) ;  /* 0xfffffffc00ec9947 */ /* 0x004fea000383ffff */
[----:B------:R-:W-:Y:S05]  /*8b40*/  BRA `(.L_x_110) ;  /* 0xffffffe000747947 */ /* 0x000fea000383ffff */
.L_x_113:
[----:B-1----:R1:W2:Y:S02]  /*8b50*/  SYNCS.PHASECHK.TRANS64.TRYWAIT P1, [R22+URZ+0x1e0], R0 ;  /* 0x0001e000160075a7 */ /* 0x0022a400080211ff */
[----:B--2---:R-:W-:Y:S05]  /*8b60*/  @!P1 NANOSLEEP.SYNCS 0x989680 ;  /* 0x009896800000995d */ /* 0x004fea0003900000 */
[----:B------:R-:W2:Y:S02]  /*8b70*/  @!P1 SYNCS.PHASECHK.TRANS64 P1, [R22+URZ+0x1e0], R0 ;  /* 0x0001e000160095a7 */ /* 0x000ea400080210ff */
[----:B--2---:R-:W-:Y:S05]  /*8b80*/  @!P1 BRA `(.L_x_113) ;  /* 0xfffffffc00f09947 */ /* 0x004fea000383ffff */
[----:B------:R-:W-:Y:S05]  /*8b90*/  BRA `(.L_x_112) ;  /* 0xffffffe000b47947 */ /* 0x000fea000383ffff */
        .weak           $__internal_0_$__cuda_sm10x_tcgen05_guardrail_trap_col_being_dealloced_not_returned_by_alloc
        .type           $__internal_0_$__cuda_sm10x_tcgen05_guardrail_trap_col_being_dealloced_not_returned_by_alloc,@function
        .size           $__internal_0_$__cuda_sm10x_tcgen05_guardrail_trap_col_being_dealloced_not_returned_by_alloc,($__internal_1_$__cuda_sm10x_tcgen05_guardrail_trap_phase_invalid_during_alloc - $__internal_0_$__cuda_sm10x_tcgen05_guardrail_trap_col_being_dealloced_not_returned_by_alloc)
$__internal_0_$__cuda_sm10x_tcgen05_guardrail_trap_col_being_dealloced_not_returned_by_alloc:
[----:B------:R-:W-:Y:S05]  /*8ba0*/  BPT.TRAP 0x1 ;  /* 0x000000040000795c */ /* 0x000fea0000300000 */
[----:B------:R-:W-:-:S04]  /*8bb0*/  HFMA2 R3, -RZ, RZ, 0, 0 ;  /* 0x00000000ff037431 */ /* 0x000fc800000001ff */
[----:B------:R-:W-:Y:S05]  /*8bc0*/  RET.REL.NODEC R2 `(_ZN7cutlass13device_kernelINS_4conv6kernel13ConvUniversalINS1_16ConvProblemShapeILNS1_8OperatorE0ELi3EEENS1_10collective14CollectiveConvINS1_47MainloopSm100TmaUmmaWarpSpecializedImplicitGemmILS5_0ELi27ELi3ELi1ELi2EN4cute5tupleIJNSA_1CILi2EEENSC_ILi1EEESE_EEEEENSB_IJNSC_ILi64EEESH_NSB_IJSH_EEEEEENS_12float_e4m3_tESK_NSA_8TiledMMAINSA_8MMA_AtomIJNSA_10MMA_TraitsINSA_19SM100_MMA_F8F6F4_SSEJSK_SK_fSH_SH_NSA_17integral_constantINSA_4UMMA5MajorELSR_0EEESS_NSP_INSQ_7ScaleInELST_0EEESU_EEEEEENSA_6LayoutINSB_IJSE_SE_SE_EEENSB_IJNSC_ILi0EEESZ_SZ_EEEEENSB_IJNSA_10UnderscoreES12_S12_EEEEENS7_6detail27Sm100ImplicitGemmTileTraitsINSA_20SM90_TMA_LOAD_IM2COLENSA_14ComposedLayoutINSA_7SwizzleILi2ELi4ELi3EEENSA_18smem_ptr_flag_bitsILi8EEENSX_INSB_IJNSC_ILi8EEESH_EEENSB_IJSH_SE_EEEEEEEvEENS16_INSA_23SM90_TMA_LOAD_MULTICASTES1H_vEEEENS_8epilogue10collective18CollectiveEpilogueINS1M_23Sm100TmaWarpSpecializedILi1ELi1ELi32ELb0ELb0EEEJSJ_NSB_IJNSX_ISH_SE_EES1R_EEESK_NSB_IJNSB_IJllllEEESE_SZ_EEESK_S1U_NS1M_6fusion15FusionCallbacksIS1Q_NS1V_17LinearCombinationISK_fSK_fLNS_15FloatRoundStyleE2EEESJ_S1S_JEEENSA_5SM1004TMEM4LOAD26SM100_TMEM_LOAD_16dp32b32xES17_S1H_NSA_39AutoVectorizingCopyWithAssumedAlignmentILi128EEENSA_21SM90_TMA_STORE_IM2COLES1H_S26_S26_EEEvvEEEEvNT_6ParamsE) ;  /* 0xffffff74020c7950 */ /* 0x000fea0003c3ffff */
        .weak           $__internal_1_$__cuda_sm10x_tcgen05_guardrail_trap_phase_invalid_during_alloc
        .type           $__internal_1_$__cuda_sm10x_tcgen05_guardrail_trap_phase_invalid_during_alloc,@function
        .size           $__internal_1_$__cuda_sm10x_tcgen05_guardrail_trap_phase_invalid_during_alloc,($__internal_2_$__cuda_sm10x_tcgen05_guardrail_trap_unallocated_columns_being_dealloced - $__internal_1_$__cuda_sm10x_tcgen05_guardrail_trap_phase_invalid_during_alloc)
$__internal_1_$__cuda_sm10x_tcgen05_guardrail_trap_phase_invalid_during_alloc:
[----:B------:R-:W-:Y:S05]  /*8bd0*/  BPT.TRAP 0x1 ;  /* 0x000000040000795c */ /* 0x000fea0000300000 */
[----:B------:R-:W-:-:S04]  /*8be0*/  MOV R3, 0x0 ;  /* 0x0000000000037802 */ /* 0x000fc80000000f00 */
[----:B------:R-:W-:Y:S05]  /*8bf0*/  RET.REL.NODEC R2 `(_ZN7cutlass13device_kernelINS_4conv6kernel13ConvUniversalINS1_16ConvProblemShapeILNS1_8OperatorE0ELi3EEENS1_10collective14CollectiveConvINS1_47MainloopSm100TmaUmmaWarpSpecializedImplicitGemmILS5_0ELi27ELi3ELi1ELi2EN4cute5tupleIJNSA_1CILi2EEENSC_ILi1EEESE_EEEEENSB_IJNSC_ILi64EEESH_NSB_IJSH_EEEEEENS_12float_e4m3_tESK_NSA_8TiledMMAINSA_8MMA_AtomIJNSA_10MMA_TraitsINSA_19SM100_MMA_F8F6F4_SSEJSK_SK_fSH_SH_NSA_17integral_constantINSA_4UMMA5MajorELSR_0EEESS_NSP_INSQ_7ScaleInELST_0EEESU_EEEEEENSA_6LayoutINSB_IJSE_SE_SE_EEENSB_IJNSC_ILi0EEESZ_SZ_EEEEENSB_IJNSA_10UnderscoreES12_S12_EEEEENS7_6detail27Sm100ImplicitGemmTileTraitsINSA_20SM90_TMA_LOAD_IM2COLENSA_14ComposedLayoutINSA_7SwizzleILi2ELi4ELi3EEENSA_18smem_ptr_flag_bitsILi8EEENSX_INSB_IJNSC_ILi8EEESH_EEENSB_IJSH_SE_EEEEEEEvEENS16_INSA_23SM90_TMA_LOAD_MULTICASTES1H_vEEEENS_8epilogue10collective18CollectiveEpilogueINS1M_23Sm100TmaWarpSpecializedILi1ELi1ELi32ELb0ELb0EEEJSJ_NSB_IJNSX_ISH_SE_EES1R_EEESK_NSB_IJNSB_IJllllEEESE_SZ_EEESK_S1U_NS1M_6fusion15FusionCallbacksIS1Q_NS1V_17LinearCombinationISK_fSK_fLNS_15FloatRoundStyleE2EEESJ_S1S_JEEENSA_5SM1004TMEM4LOAD26SM100_TMEM_LOAD_16dp32b32xES17_S1H_NSA_39AutoVectorizingCopyWithAssumedAlignmentILi128EEENSA_21SM90_TMA_STORE_IM2COLES1H_S26_S26_EEEvvEEEEvNT_6ParamsE) ;  /* 0xffffff7402007950 */ /* 0x000fea0003c3ffff */
        .weak           $__internal_2_$__cuda_sm10x_tcgen05_guardrail_trap_unallocated_columns_being_dealloced
        .type           $__internal_2_$__cuda_sm10x_tcgen05_guardrail_trap_unallocated_columns_being_dealloced,@function
        .size           $__internal_2_$__cuda_sm10x_tcgen05_guardrail_trap_unallocated_columns_being_dealloced,(.L_x_195 - $__internal_2_$__cuda_sm10x_tcgen05_guardrail_trap_unallocated_columns_being_dealloced)
$__internal_2_$__cuda_sm10x_tcgen05_guardrail_trap_unallocated_columns_being_dealloced:
[----:B------:R-:W-:Y:S05]  /*8c00*/  BPT.TRAP 0x1 ;  /* 0x000000040000795c */ /* 0x000fea0000300000 */
[----:B------:R-:W-:-:S04]  /*8c10*/  HFMA2 R3, -RZ, RZ, 0, 0 ;  /* 0x00000000ff037431 */ /* 0x000fc800000001ff */
[----:B------:R-:W-:Y:S05]  /*8c20*/  RET.REL.NODEC R2 `(_ZN7cutlass13device_kernelINS_4conv6kernel13ConvUniversalINS1_16ConvProblemShapeILNS1_8OperatorE0ELi3EEENS1_10collective14CollectiveConvINS1_47MainloopSm100TmaUmmaWarpSpecializedImplicitGemmILS5_0ELi27ELi3ELi1ELi2EN4cute5tupleIJNSA_1CILi2EEENSC_ILi1EEESE_EEEEENSB_IJNSC_ILi64EEESH_NSB_IJSH_EEEEEENS_12float_e4m3_tESK_NSA_8TiledMMAINSA_8MMA_AtomIJNSA_10MMA_TraitsINSA_19SM100_MMA_F8F6F4_SSEJSK_SK_fSH_SH_NSA_17integral_constantINSA_4UMMA5MajorELSR_0EEESS_NSP_INSQ_7ScaleInELST_0EEESU_EEEEEENSA_6LayoutINSB_IJSE_SE_SE_EEENSB_IJNSC_ILi0EEESZ_SZ_EEEEENSB_IJNSA_10UnderscoreES12_S12_EEEEENS7_6detail27Sm100ImplicitGemmTileTraitsINSA_20SM90_TMA_LOAD_IM2COLENSA_14ComposedLayoutINSA_7SwizzleILi2ELi4ELi3EEENSA_18smem_ptr_flag_bitsILi8EEENSX_INSB_IJNSC_ILi8EEESH_EEENSB_IJSH_SE_EEEEEEEvEENS16_INSA_23SM90_TMA_LOAD_MULTICASTES1H_vEEEENS_8epilogue10collective18CollectiveEpilogueINS1M_23Sm100TmaWarpSpecializedILi1ELi1ELi32ELb0ELb0EEEJSJ_NSB_IJNSX_ISH_SE_EES1R_EEESK_NSB_IJNSB_IJllllEEESE_SZ_EEESK_S1U_NS1M_6fusion15FusionCallbacksIS1Q_NS1V_17LinearCombinationISK_fSK_fLNS_15FloatRoundStyleE2EEESJ_S1S_JEEENSA_5SM1004TMEM4LOAD26SM100_TMEM_LOAD_16dp32b32xES17_S1H_NSA_39AutoVectorizingCopyWithAssumedAlignmentILi128EEENSA_21SM90_TMA_STORE_IM2COLES1H_S26_S26_EEEvvEEEEvNT_6ParamsE) ;  /* 0xffffff7002f47950 */ /* 0x000fea0003c3ffff */
.L_x_194:
[----:B------:R-:W-:-:S00]  /*8c30*/  BRA `(.L_x_194) ;  /* 0xfffffffc00fc7947 */ /* 0x000fc0000383ffff */
[----:B------:R-:W-:-:S00]  /*8c40*/  NOP ;  /* 0x0000000000007918 */ /* 0x000fc00000000000 */
        /* <DEDUP_REMOVED lines=11> */
.L_x_195:


//--------------------- .nv.global.init           --------------------------
	.section	.nv.global.init,"aw",@progbits
.nv.global.init:
	.type		$str$29,@object
	.size		$str$29,($str$30 - $str$29)
$str$29:
        /*0000*/ 	.byte	0x28, 0x61, 0x64, 0x64, 0x72, 0x65, 0x73, 0x73, 0x20, 0x26, 0x20, 0x6d, 0x61, 0x73, 0x6b, 0x29
        /*0010*/ 	.byte	0x20, 0x3d, 0x3d, 0x20, 0x30, 0x00
	.type		$str$30,@object
	.size		$str$30,($str$28 - $str$30)
$str$30:
        /*0016*/ 	.byte	0x2f, 0x74, 0x6d, 0x70, 0x2f, 0x63, 0x75, 0x74, 0x6c, 0x61, 0x73, 0x73, 0x5f, 0x73, 0x77, 0x65
        /*0026*/ 	.byte	0x65, 0x70, 0x5f, 0x73, 0x72, 0x63, 0x2f, 0x69, 0x6e, 0x63, 0x6c, 0x75, 0x64, 0x65, 0x2f, 0x63
        /*0036*/ 	.byte	0x75, 0x74, 0x65, 0x2f, 0x70, 0x6f, 0x69, 0x6e, 0x74, 0x65, 0x72, 0x5f, 0x66, 0x6c, 0x61, 0x67
        /*0046*/ 	.byte	0x67, 0x65, 0x64, 0x2e, 0x68, 0x70, 0x70, 0x00
	.type		$str$28,@object
	.size		$str$28,($str$27 - $str$28)
$str$28:
        /*004e*/ 	.byte	0x2f, 0x74, 0x6d, 0x70, 0x2f, 0x63, 0x75, 0x74, 0x6c, 0x61, 0x73, 0x73, 0x5f, 0x73, 0x77, 0x65
        /*005e*/ 	.byte	0x65, 0x70, 0x5f, 0x73, 0x72, 0x63, 0x2f, 0x69, 0x6e, 0x63, 0x6c, 0x75, 0x64, 0x65, 0x2f, 0x63
        /*006e*/ 	.byte	0x75, 0x74, 0x65, 0x2f, 0x61, 0x74, 0x6f, 0x6d, 0x2f, 0x63, 0x6f, 0x70, 0x79, 0x5f, 0x74, 0x72
        /*007e*/ 	.byte	0x61, 0x69, 0x74, 0x73, 0x5f, 0x73, 0x6d, 0x31, 0x30, 0x30, 0x2e, 0x68, 0x70, 0x70, 0x00
	.type		$str$27,@object
	.size		$str$27,(__unnamed_1 - $str$27)
$str$27:
        /*008d*/ 	.byte	0x28, 0x28, 0x75, 0x69, 0x6e, 0x74, 0x33, 0x32, 0x5f, 0x74, 0x28, 0x74, 0x68, 0x72, 0x65, 0x61
        /*009d*/ 	.byte	0x64, 0x49, 0x64, 0x78, 0x2e, 0x78, 0x29, 0x20, 0x2f, 0x20, 0x33, 0x32, 0x29, 0x20, 0x25, 0x20
        /*00ad*/ 	.byte	0x34, 0x29, 0x20, 0x3d, 0x3d, 0x20, 0x28, 0x28, 0x28, 0x74, 0x6d, 0x65, 0x6d, 0x5f, 0x61, 0x64
        /*00bd*/ 	.byte	0x64, 0x72, 0x20, 0x3e, 0x3e, 0x20, 0x31, 0x36, 0x29, 0x20, 0x2f, 0x20, 0x33, 0x32, 0x29, 0x20
        /*00cd*/ 	.byte	0x25, 0x20, 0x34, 0x29, 0x00
	.type		__unnamed_1,@object
	.size		__unnamed_1,(__unnamed_2 - __unnamed_1)
__unnamed_1:
        /*00d2*/ 	.byte	0x61, 0x75, 0x74, 0x6f, 0x20, 0x63, 0x75, 0x74, 0x65, 0x3a, 0x3a, 0x61, 0x73, 0x5f, 0x70, 0x6f
        /* <DEDUP_REMOVED lines=24> */
        /*0262*/ 	.byte	0x3c, 0x34, 0x30, 0x39, 0x36, 0x3e, 0x3e, 0x3e, 0x3e, 0x5d, 0x00
	.type		__unnamed_2,@object
	.size		__unnamed_2,(.L_2 - __unnamed_2)
__unnamed_2:
        /* <DEDUP_REMOVED lines=40> */
        /*04ed*/ 	.byte	0x74, 0x65, 0x3a, 0x3a, 0x43, 0x3c, 0x30, 0x3e, 0x3e, 0x3e, 0x3e, 0x5d, 0x00
.L_2:


//--------------------- .nv.shared._ZN7cutlass13device_kernelINS_4conv6kernel13ConvUniversalINS1_16ConvProblemShapeILNS1_8OperatorE0ELi3EEENS1_10collective14CollectiveConvINS1_47MainloopSm100TmaUmmaWarpSpecializedImplicitGemmILS5_0ELi27ELi3ELi1ELi2EN4cute5tupleIJNSA_1CILi2EEENSC_ILi1EEESE_EEEEENSB_IJNSC_ILi64EEESH_NSB_IJSH_EEEEEENS_12float_e4m3_tESK_NSA_8TiledMMAINSA_8MMA_AtomIJNSA_10MMA_TraitsINSA_19SM100_MMA_F8F6F4_SSEJSK_SK_fSH_SH_NSA_17integral_constantINSA_4UMMA5MajorELSR_0EEESS_NSP_INSQ_7ScaleInELST_0EEESU_EEEEEENSA_6LayoutINSB_IJSE_SE_SE_EEENSB_IJNSC_ILi0EEESZ_SZ_EEEEENSB_IJNSA_10UnderscoreES12_S12_EEEEENS7_6detail27Sm100ImplicitGemmTileTraitsINSA_20SM90_TMA_LOAD_IM2COLENSA_14ComposedLayoutINSA_7SwizzleILi2ELi4ELi3EEENSA_18smem_ptr_flag_bitsILi8EEENSX_INSB_IJNSC_ILi8EEESH_EEENSB_IJSH_SE_EEEEEEEvEENS16_INSA_23SM90_TMA_LOAD_MULTICASTES1H_vEEEENS_8epilogue10collective18CollectiveEpilogueINS1M_23Sm100TmaWarpSpecializedILi1ELi1ELi32ELb0ELb0EEEJSJ_NSB_IJNSX_ISH_SE_EES1R_EEESK_NSB_IJNSB_IJllllEEESE_SZ_EEESK_S1U_NS1M_6fusion15FusionCallbacksIS1Q_NS1V_17LinearCombinationISK_fSK_fLNS_15FloatRoundStyleE2EEESJ_S1S_JEEENSA_5SM1004TMEM4LOAD26SM100_TMEM_LOAD_16dp32b32xES17_S1H_NSA_39AutoVectorizingCopyWithAssumedAlignmentILi128EEENSA_21SM90_TMA_STORE_IM2COLES1H_S26_S26_EEEvvEEEEvNT_6ParamsE --------------------------
	.section	.nv.shared._ZN7cutlass13device_kernelINS_4conv6kernel13ConvUniversalINS1_16ConvProblemShapeILNS1_8OperatorE0ELi3EEENS1_10collective14CollectiveConvINS1_47MainloopSm100TmaUmmaWarpSpecializedImplicitGemmILS5_0ELi27ELi3ELi1ELi2EN4cute5tupleIJNSA_1CILi2EEENSC_ILi1EEESE_EEEEENSB_IJNSC_ILi64EEESH_NSB_IJSH_EEEEEENS_12float_e4m3_tESK_NSA_8TiledMMAINSA_8MMA_AtomIJNSA_10MMA_TraitsINSA_19SM100_MMA_F8F6F4_SSEJSK_SK_fSH_SH_NSA_17integral_constantINSA_4UMMA5MajorELSR_0EEESS_NSP_INSQ_7ScaleInELST_0EEESU_EEEEEENSA_6LayoutINSB_IJSE_SE_SE_EEENSB_IJNSC_ILi0EEESZ_SZ_EEEEENSB_IJNSA_10UnderscoreES12_S12_EEEEENS7_6detail27Sm100ImplicitGemmTileTraitsINSA_20SM90_TMA_LOAD_IM2COLENSA_14ComposedLayoutINSA_7SwizzleILi2ELi4ELi3EEENSA_18smem_ptr_flag_bitsILi8EEENSX_INSB_IJNSC_ILi8EEESH_EEENSB_IJSH_SE_EEEEEEEvEENS16_INSA_23SM90_TMA_LOAD_MULTICASTES1H_vEEEENS_8epilogue10collective18CollectiveEpilogueINS1M_23Sm100TmaWarpSpecializedILi1ELi1ELi32ELb0ELb0EEEJSJ_NSB_IJNSX_ISH_SE_EES1R_EEESK_NSB_IJNSB_IJllllEEESE_SZ_EEESK_S1U_NS1M_6fusion15FusionCallbacksIS1Q_NS1V_17LinearCombinationISK_fSK_fLNS_15FloatRoundStyleE2EEESJ_S1S_JEEENSA_5SM1004TMEM4LOAD26SM100_TMEM_LOAD_16dp32b32xES17_S1H_NSA_39AutoVectorizingCopyWithAssumedAlignmentILi128EEENSA_21SM90_TMA_STORE_IM2COLES1H_S26_S26_EEEvvEEEEvNT_6ParamsE,"aw",@nobits
	.sectionflags	@""
	.align	16
	.zero		1024


//--------------------- .nv.shared.reserved.0     --------------------------
	.section	.nv.shared.reserved.0,"aw",@nobits
	.weak		__nv_reservedSMEM_offset_0_alias
	.size		__nv_reservedSMEM_offset_0_alias, 0, 64
	.other		__nv_reservedSMEM_offset_0_alias,@"STO_CUDA_RESERVED_SHARED STV_DEFAULT"
__nv_reservedSMEM_offset_0_alias:
	.zero		0
.nv.shared.reserved.0:
	.zero		64
	.weak		__nv_reservedSMEM_tcgen05_partition
	.type		__nv_reservedSMEM_tcgen05_partition,@object
	.size		__nv_reservedSMEM_tcgen05_partition,(.L_0 - __nv_reservedSMEM_tcgen05_partition)
__nv_reservedSMEM_tcgen05_partition:
	.zero		32
.L_0:


//--------------------- .nv.global                --------------------------
	.section	.nv.global,"aw",@nobits
.nv.global:
	.type		_ZN39_INTERNAL_34244343_4_k_cu_3016729c_32124cute1_E,@object
	.size		_ZN39_INTERNAL_34244343_4_k_cu_3016729c_32124cute1_E,(_ZN39_INTERNAL_34244343_4_k_cu_3016729c_32124cuda3std3__45__cpo6cbeginE - _ZN39_INTERNAL_34244343_4_k_cu_3016729c_32124cute1_E)
_ZN39_INTERNAL_34244343_4_k_cu_3016729c_32124cute1_E:
	.zero		1
	.type		_ZN39_INTERNAL_34244343_4_k_cu_3016729c_32124cuda3std3__45__cpo6cbeginE,@object
	.size		_ZN39_INTERNAL_34244343_4_k_cu_3016729c_32124cuda3std3__45__cpo6cbeginE,(_ZN39_INTERNAL_34244343_4_k_cu_3016729c_32124cuda3std3__48in_placeE - _ZN39_INTERNAL_34244343_4_k_cu_3016729c_32124cuda3std3__45__cpo6cbeginE)
_ZN39_INTERNAL_34244343_4_k_cu_3016729c_32124cuda3std3__45__cpo6cbeginE:
	.zero		1
	.type		_ZN39_INTERNAL_34244343_4_k_cu_3016729c_32124cuda3std3__48in_placeE,@object
	.size		_ZN39_INTERNAL_34244343_4_k_cu_3016729c_32124cuda3std3__48in_placeE,(_ZN39_INTERNAL_34244343_4_k_cu_3016729c_32124cuda3std6ranges3__45__cpo9iter_moveE - _ZN39_INTERNAL_34244343_4_k_cu_3016729c_32124cuda3std3__48in_placeE)
_ZN39_INTERNAL_34244343_4_k_cu_3016729c_32124cuda3std3__48in_placeE:
	.zero		1
	.type		_ZN39_INTERNAL_34244343_4_k_cu_3016729c_32124cuda3std6ranges3__45__cpo9iter_moveE,@object
	.size		_ZN39_INTERNAL_34244343_4_k_cu_3016729c_32124cuda3std6ranges3__45__cpo9iter_moveE,(_ZN39_INTERNAL_34244343_4_k_cu_3016729c_32124cuda3std3__45__cpo5beginE - _ZN39_INTERNAL_34244343_4_k_cu_3016729c_32124cuda3std6ranges3__45__cpo9iter_moveE)
_ZN39_INTERNAL_34244343_4_k_cu_3016729c_32124cuda3std6ranges3__45__cpo9iter_moveE:
	.zero		1
	.type		_ZN39_INTERNAL_34244343_4_k_cu_3016729c_32124cuda3std3__45__cpo5beginE,@object
	.size		_ZN39_INTERNAL_34244343_4_k_cu_3016729c_32124cuda3std3__45__cpo5beginE,(_ZN39_INTERNAL_34244343_4_k_cu_3016729c_32124cuda3std3__441_GLOBAL__N__34244343_4_k_cu_3016729c_32126ignoreE - _ZN39_INTERNAL_34244343_4_k_cu_3016729c_32124cuda3std3__45__cpo5beginE)
_ZN39_INTERNAL_34244343_4_k_cu_3016729c_32124cuda3std3__45__cpo5beginE:
	.zero		1
	.type		_ZN39_INTERNAL_34244343_4_k_cu_3016729c_32124cuda3std3__441_GLOBAL__N__34244343_4_k_cu_3016729c_32126ignoreE,@object
	.size		_ZN39_INTERNAL_34244343_4_k_cu_3016729c_32124cuda3std3__441_GLOBAL__N__34244343_4_k_cu_3016729c_32126ignoreE,(_ZN39_INTERNAL_34244343_4_k_cu_3016729c_32124cute7productE - _ZN39_INTERNAL_34244343_4_k_cu_3016729c_32124cuda3std3__441_GLOBAL__N__34244343_4_k_cu_3016729c_32126ignoreE)
_ZN39_INTERNAL_34244343_4_k_cu_3016729c_32124cuda3std3__441_GLOBAL__N__34244343_4_k_cu_3016729c_32126ignoreE:
	.zero		1
	.type		_ZN39_INTERNAL_34244343_4_k_cu_3016729c_32124cute7productE,@object
	.size		_ZN39_INTERNAL_34244343_4_k_cu_3016729c_32124cute7productE,(_ZN39_INTERNAL_34244343_4_k_cu_3016729c_32124cuda3std3__45__cpo3endE - _ZN39_INTERNAL_34244343_4_k_cu_3016729c_32124cute7productE)
_ZN39_INTERNAL_34244343_4_k_cu_3016729c_32124cute7productE:
	.zero		1
	.type		_ZN39_INTERNAL_34244343_4_k_cu_3016729c_32124cuda3std3__45__cpo3endE,@object
	.size		_ZN39_INTERNAL_34244343_4_k_cu_3016729c_32124cuda3std3__45__cpo3endE,(_ZN39_INTERNAL_34244343_4_k_cu_3016729c_32124cuda3std3__419piecewise_constructE - _ZN39_INTERNAL_34244343_4_k_cu_3016729c_32124cuda3std3__45__cpo3endE)
_ZN39_INTERNAL_34244343_4_k_cu_3016729c_32124cuda3std3__45__cpo3endE:
	.zero		1
	.type		_ZN39_INTERNAL_34244343_4_k_cu_3016729c_32124cuda3std3__419piecewise_constructE,@object
	.size		_ZN39_INTERNAL_34244343_4_k_cu_3016729c_32124cuda3std3__419piecewise_constructE,(_ZN39_INTERNAL_34244343_4_k_cu_3016729c_32124cuda3std3__45__cpo4cendE - _ZN39_INTERNAL_34244343_4_k_cu_3016729c_32124cuda3std3__419piecewise_constructE)
_ZN39_INTERNAL_34244343_4_k_cu_3016729c_32124cuda3std3__419piecewise_constructE:
	.zero		1
	.type		_ZN39_INTERNAL_34244343_4_k_cu_3016729c_32124cuda3std3__45__cpo4cendE,@object
	.size		_ZN39_INTERNAL_34244343_4_k_cu_3016729c_32124cuda3std3__45__cpo4cendE,(_ZN39_INTERNAL_34244343_4_k_cu_3016729c_32124cuda3std6ranges3__45__cpo4swapE - _ZN39_INTERNAL_34244343_4_k_cu_3016729c_32124cuda3std3__45__cpo4cendE)
_ZN39_INTERNAL_34244343_4_k_cu_3016729c_32124cuda3std3__45__cpo4cendE:
	.zero		1
	.type		_ZN39_INTERNAL_34244343_4_k_cu_3016729c_32124cuda3std6ranges3__45__cpo4swapE,@object
	.size		_ZN39_INTERNAL_34244343_4_k_cu_3016729c_32124cuda3std6ranges3__45__cpo4swapE,(.L_10 - _ZN39_INTERNAL_34244343_4_k_cu_3016729c_32124cuda3std6ranges3__45__cpo4swapE)
_ZN39_INTERNAL_34244343_4_k_cu_3016729c_32124cuda3std6ranges3__45__cpo4swapE:
	.zero		1
.L_10:


//--------------------- .nv.constant0._ZN7cutlass13device_kernelINS_4conv6kernel13ConvUniversalINS1_16ConvProblemShapeILNS1_8OperatorE0ELi3EEENS1_10collective14CollectiveConvINS1_47MainloopSm100TmaUmmaWarpSpecializedImplicitGemmILS5_0ELi27ELi3ELi1ELi2EN4cute5tupleIJNSA_1CILi2EEENSC_ILi1EEESE_EEEEENSB_IJNSC_ILi64EEESH_NSB_IJSH_EEEEEENS_12float_e4m3_tESK_NSA_8TiledMMAINSA_8MMA_AtomIJNSA_10MMA_TraitsINSA_19SM100_MMA_F8F6F4_SSEJSK_SK_fSH_SH_NSA_17integral_constantINSA_4UMMA5MajorELSR_0EEESS_NSP_INSQ_7ScaleInELST_0EEESU_EEEEEENSA_6LayoutINSB_IJSE_SE_SE_EEENSB_IJNSC_ILi0EEESZ_SZ_EEEEENSB_IJNSA_10UnderscoreES12_S12_EEEEENS7_6detail27Sm100ImplicitGemmTileTraitsINSA_20SM90_TMA_LOAD_IM2COLENSA_14ComposedLayoutINSA_7SwizzleILi2ELi4ELi3EEENSA_18smem_ptr_flag_bitsILi8EEENSX_INSB_IJNSC_ILi8EEESH_EEENSB_IJSH_SE_EEEEEEEvEENS16_INSA_23SM90_TMA_LOAD_MULTICASTES1H_vEEEENS_8epilogue10collective18CollectiveEpilogueINS1M_23Sm100TmaWarpSpecializedILi1ELi1ELi32ELb0ELb0EEEJSJ_NSB_IJNSX_ISH_SE_EES1R_EEESK_NSB_IJNSB_IJllllEEESE_SZ_EEESK_S1U_NS1M_6fusion15FusionCallbacksIS1Q_NS1V_17LinearCombinationISK_fSK_fLNS_15FloatRoundStyleE2EEESJ_S1S_JEEENSA_5SM1004TMEM4LOAD26SM100_TMEM_LOAD_16dp32b32xES17_S1H_NSA_39AutoVectorizingCopyWithAssumedAlignmentILi128EEENSA_21SM90_TMA_STORE_IM2COLES1H_S26_S26_EEEvvEEEEvNT_6ParamsE --------------------------
	.section	.nv.constant0._ZN7cutlass13device_kernelINS_4conv6kernel13ConvUniversalINS1_16ConvProblemShapeILNS1_8OperatorE0ELi3EEENS1_10collective14CollectiveConvINS1_47MainloopSm100TmaUmmaWarpSpecializedImplicitGemmILS5_0ELi27ELi3ELi1ELi2EN4cute5tupleIJNSA_1CILi2EEENSC_ILi1EEESE_EEEEENSB_IJNSC_ILi64EEESH_NSB_IJSH_EEEEEENS_12float_e4m3_tESK_NSA_8TiledMMAINSA_8MMA_AtomIJNSA_10MMA_TraitsINSA_19SM100_MMA_F8F6F4_SSEJSK_SK_fSH_SH_NSA_17integral_constantINSA_4UMMA5MajorELSR_0EEESS_NSP_INSQ_7ScaleInELST_0EEESU_EEEEEENSA_6LayoutINSB_IJSE_SE_SE_EEENSB_IJNSC_ILi0EEESZ_SZ_EEEEENSB_IJNSA_10UnderscoreES12_S12_EEEEENS7_6detail27Sm100ImplicitGemmTileTraitsINSA_20SM90_TMA_LOAD_IM2COLENSA_14ComposedLayoutINSA_7SwizzleILi2ELi4ELi3EEENSA_18smem_ptr_flag_bitsILi8EEENSX_INSB_IJNSC_ILi8EEESH_EEENSB_IJSH_SE_EEEEEEEvEENS16_INSA_23SM90_TMA_LOAD_MULTICASTES1H_vEEEENS_8epilogue10collective18CollectiveEpilogueINS1M_23Sm100TmaWarpSpecializedILi1ELi1ELi32ELb0ELb0EEEJSJ_NSB_IJNSX_ISH_SE_EES1R_EEESK_NSB_IJNSB_IJllllEEESE_SZ_EEESK_S1U_NS1M_6fusion15FusionCallbacksIS1Q_NS1V_17LinearCombinationISK_fSK_fLNS_15FloatRoundStyleE2EEESJ_S1S_JEEENSA_5SM1004TMEM4LOAD26SM100_TMEM_LOAD_16dp32b32xES17_S1H_NSA_39AutoVectorizingCopyWithAssumedAlignmentILi128EEENSA_21SM90_TMA_STORE_IM2COLES1H_S26_S26_EEEvvEEEEvNT_6ParamsE,"a",@progbits
	.sectionflags	@""
	.align	4
.nv.constant0._ZN7cutlass13device_kernelINS_4conv6kernel13ConvUniversalINS1_16ConvProblemShapeILNS1_8OperatorE0ELi3EEENS1_10collective14CollectiveConvINS1_47MainloopSm100TmaUmmaWarpSpecializedImplicitGemmILS5_0ELi27ELi3ELi1ELi2EN4cute5tupleIJNSA_1CILi2EEENSC_ILi1EEESE_EEEEENSB_IJNSC_ILi64EEESH_NSB_IJSH_EEEEEENS_12float_e4m3_tESK_NSA_8TiledMMAINSA_8MMA_AtomIJNSA_10MMA_TraitsINSA_19SM100_MMA_F8F6F4_SSEJSK_SK_fSH_SH_NSA_17integral_constantINSA_4UMMA5MajorELSR_0EEESS_NSP_INSQ_7ScaleInELST_0EEESU_EEEEEENSA_6LayoutINSB_IJSE_SE_SE_EEENSB_IJNSC_ILi0EEESZ_SZ_EEEEENSB_IJNSA_10UnderscoreES12_S12_EEEEENS7_6detail27Sm100ImplicitGemmTileTraitsINSA_20SM90_TMA_LOAD_IM2COLENSA_14ComposedLayoutINSA_7SwizzleILi2ELi4ELi3EEENSA_18smem_ptr_flag_bitsILi8EEENSX_INSB_IJNSC_ILi8EEESH_EEENSB_IJSH_SE_EEEEEEEvEENS16_INSA_23SM90_TMA_LOAD_MULTICASTES1H_vEEEENS_8epilogue10collective18CollectiveEpilogueINS1M_23Sm100TmaWarpSpecializedILi1ELi1ELi32ELb0ELb0EEEJSJ_NSB_IJNSX_ISH_SE_EES1R_EEESK_NSB_IJNSB_IJllllEEESE_SZ_EEESK_S1U_NS1M_6fusion15FusionCallbacksIS1Q_NS1V_17LinearCombinationISK_fSK_fLNS_15FloatRoundStyleE2EEESJ_S1S_JEEENSA_5SM1004TMEM4LOAD26SM100_TMEM_LOAD_16dp32b32xES17_S1H_NSA_39AutoVectorizingCopyWithAssumedAlignmentILi128EEENSA_21SM90_TMA_STORE_IM2COLES1H_S26_S26_EEEvvEEEEvNT_6ParamsE:
	.zero		3200


//--------------------- SYMBOLS --------------------------

	.type		.nv.reservedSmem.offset0,@object
	.size		.nv.reservedSmem.offset0,0x4
	.type		.nv.reservedSmem.cap,@object
	.size		.nv.reservedSmem.cap,0x4
	.type		__assertfail,@function
